//
// Generated by NVIDIA NVVM Compiler
//
// Compiler Build ID: CL-36424714
// Cuda compilation tools, release 13.0, V13.0.88
// Based on NVVM 20.0.0
//

.version 9.0
.target sm_100
.address_size 64

	// .globl	_Z10cudaConv2DPfS_S_iiii

.visible .entry _Z10cudaConv2DPfS_S_iiii(
	.param .u64 .ptr .align 1 _Z10cudaConv2DPfS_S_iiii_param_0,
	.param .u64 .ptr .align 1 _Z10cudaConv2DPfS_S_iiii_param_1,
	.param .u64 .ptr .align 1 _Z10cudaConv2DPfS_S_iiii_param_2,
	.param .u32 _Z10cudaConv2DPfS_S_iiii_param_3,
	.param .u32 _Z10cudaConv2DPfS_S_iiii_param_4,
	.param .u32 _Z10cudaConv2DPfS_S_iiii_param_5,
	.param .u32 _Z10cudaConv2DPfS_S_iiii_param_6
)
{
	.reg .pred 	%p<25>;
	.reg .b32 	%r<126>;
	.reg .b32 	%f<68>;
	.reg .b64 	%rd<83>;

	ld.param.u64 	%rd4, [_Z10cudaConv2DPfS_S_iiii_param_0];
	ld.param.u64 	%rd5, [_Z10cudaConv2DPfS_S_iiii_param_1];
	ld.param.u64 	%rd6, [_Z10cudaConv2DPfS_S_iiii_param_2];
	ld.param.u32 	%r45, [_Z10cudaConv2DPfS_S_iiii_param_3];
	ld.param.u32 	%r42, [_Z10cudaConv2DPfS_S_iiii_param_4];
	ld.param.u32 	%r43, [_Z10cudaConv2DPfS_S_iiii_param_5];
	ld.param.u32 	%r44, [_Z10cudaConv2DPfS_S_iiii_param_6];
	cvta.to.global.u64 	%rd1, %rd5;
	cvta.to.global.u64 	%rd2, %rd4;
	cvta.to.global.u64 	%rd3, %rd6;
	add.s32 	%r1, %r43, -1;
	shr.u32 	%r46, %r1, 31;
	add.s32 	%r47, %r1, %r46;
	shr.s32 	%r48, %r47, 1;
	sub.s32 	%r2, %r45, %r48;
	sub.s32 	%r49, %r42, %r48;
	mov.u32 	%r50, %ctaid.y;
	mov.u32 	%r51, %ntid.y;
	mov.u32 	%r52, %tid.y;
	mad.lo.s32 	%r4, %r50, %r51, %r52;
	mov.u32 	%r53, %ctaid.x;
	mov.u32 	%r54, %ntid.x;
	mov.u32 	%r55, %tid.x;
	mad.lo.s32 	%r56, %r53, %r54, %r55;
	setp.ge.s32 	%p1, %r4, %r2;
	setp.ge.s32 	%p2, %r56, %r49;
	or.pred  	%p3, %p1, %p2;
	setp.lt.s32 	%p4, %r44, 1;
	or.pred  	%p5, %p3, %p4;
	@%p5 bra 	$L__BB0_28;
	setp.lt.s32 	%p6, %r43, 1;
	@%p6 bra 	$L__BB0_17;
	and.b32  	%r6, %r43, 7;
	and.b32  	%r7, %r43, 3;
	and.b32  	%r8, %r43, 2147483640;
	neg.s32 	%r9, %r8;
	mul.lo.s32 	%r10, %r43, %r43;
	shl.b32 	%r11, %r43, 3;
	shl.b32 	%r12, %r42, 3;
	mov.b32 	%r114, 0;
	mul.wide.s32 	%rd73, %r42, 4;
	mul.wide.u32 	%rd75, %r43, 4;
$L__BB0_3:
	mul.lo.s32 	%r14, %r114, %r43;
	mov.f32 	%f67, 0f00000000;
	mov.b32 	%r115, 0;
$L__BB0_4:
	setp.lt.u32 	%p15, %r1, 7;
	add.s32 	%r16, %r115, %r56;
	mov.b32 	%r120, 0;
	@%p15 bra 	$L__BB0_7;
	mad.lo.s32 	%r117, %r10, %r114, %r115;
	mad.lo.s32 	%r97, %r42, %r4, %r56;
	add.s32 	%r116, %r97, %r115;
	mov.u32 	%r118, %r9;
$L__BB0_6:
	.pragma "nounroll";
	mul.wide.s32 	%rd37, %r116, 4;
	add.s64 	%rd38, %rd2, %rd37;
	ld.global.f32 	%f16, [%rd38];
	mul.wide.s32 	%rd39, %r117, 4;
	add.s64 	%rd40, %rd1, %rd39;
	ld.global.f32 	%f17, [%rd40];
	fma.rn.f32 	%f18, %f16, %f17, %f67;
	mul.wide.s32 	%rd41, %r42, 4;
	add.s64 	%rd42, %rd38, %rd41;
	ld.global.f32 	%f19, [%rd42];
	mul.wide.u32 	%rd43, %r43, 4;
	add.s64 	%rd44, %rd40, %rd43;
	ld.global.f32 	%f20, [%rd44];
	fma.rn.f32 	%f21, %f19, %f20, %f18;
	add.s64 	%rd45, %rd42, %rd41;
	ld.global.f32 	%f22, [%rd45];
	add.s64 	%rd46, %rd44, %rd43;
	ld.global.f32 	%f23, [%rd46];
	fma.rn.f32 	%f24, %f22, %f23, %f21;
	add.s64 	%rd47, %rd45, %rd41;
	ld.global.f32 	%f25, [%rd47];
	add.s64 	%rd48, %rd46, %rd43;
	ld.global.f32 	%f26, [%rd48];
	fma.rn.f32 	%f27, %f25, %f26, %f24;
	add.s64 	%rd49, %rd47, %rd41;
	ld.global.f32 	%f28, [%rd49];
	add.s64 	%rd50, %rd48, %rd43;
	ld.global.f32 	%f29, [%rd50];
	fma.rn.f32 	%f30, %f28, %f29, %f27;
	add.s64 	%rd51, %rd49, %rd41;
	ld.global.f32 	%f31, [%rd51];
	add.s64 	%rd52, %rd50, %rd43;
	ld.global.f32 	%f32, [%rd52];
	fma.rn.f32 	%f33, %f31, %f32, %f30;
	add.s64 	%rd53, %rd51, %rd41;
	ld.global.f32 	%f34, [%rd53];
	add.s64 	%rd54, %rd52, %rd43;
	ld.global.f32 	%f35, [%rd54];
	fma.rn.f32 	%f36, %f34, %f35, %f33;
	add.s64 	%rd55, %rd53, %rd41;
	ld.global.f32 	%f37, [%rd55];
	add.s64 	%rd56, %rd54, %rd43;
	ld.global.f32 	%f38, [%rd56];
	fma.rn.f32 	%f67, %f37, %f38, %f36;
	add.s32 	%r118, %r118, 8;
	add.s32 	%r117, %r117, %r11;
	add.s32 	%r116, %r116, %r12;
	setp.ne.s32 	%p16, %r118, 0;
	mov.u32 	%r120, %r8;
	@%p16 bra 	$L__BB0_6;
$L__BB0_7:
	setp.eq.s32 	%p17, %r6, 0;
	@%p17 bra 	$L__BB0_15;
	add.s32 	%r98, %r6, -1;
	setp.lt.u32 	%p18, %r98, 3;
	@%p18 bra 	$L__BB0_10;
	add.s32 	%r99, %r120, %r4;
	mad.lo.s32 	%r100, %r99, %r42, %r16;
	mul.wide.s32 	%rd57, %r100, 4;
	add.s64 	%rd58, %rd2, %rd57;
	ld.global.f32 	%f40, [%rd58];
	add.s32 	%r101, %r120, %r14;
	mad.lo.s32 	%r102, %r101, %r43, %r115;
	mul.wide.s32 	%rd59, %r102, 4;
	add.s64 	%rd60, %rd1, %rd59;
	ld.global.f32 	%f41, [%rd60];
	fma.rn.f32 	%f42, %f40, %f41, %f67;
	add.s64 	%rd62, %rd58, %rd73;
	ld.global.f32 	%f43, [%rd62];
	add.s64 	%rd64, %rd60, %rd75;
	ld.global.f32 	%f44, [%rd64];
	fma.rn.f32 	%f45, %f43, %f44, %f42;
	add.s64 	%rd65, %rd62, %rd73;
	ld.global.f32 	%f46, [%rd65];
	add.s64 	%rd66, %rd64, %rd75;
	ld.global.f32 	%f47, [%rd66];
	fma.rn.f32 	%f48, %f46, %f47, %f45;
	add.s64 	%rd67, %rd65, %rd73;
	ld.global.f32 	%f49, [%rd67];
	add.s64 	%rd68, %rd66, %rd75;
	ld.global.f32 	%f50, [%rd68];
	fma.rn.f32 	%f67, %f49, %f50, %f48;
	add.s32 	%r120, %r120, 4;
$L__BB0_10:
	setp.eq.s32 	%p19, %r7, 0;
	@%p19 bra 	$L__BB0_15;
	setp.eq.s32 	%p20, %r7, 1;
	@%p20 bra 	$L__BB0_13;
	add.s32 	%r103, %r120, %r4;
	mad.lo.s32 	%r104, %r103, %r42, %r16;
	mul.wide.s32 	%rd69, %r104, 4;
	add.s64 	%rd70, %rd2, %rd69;
	ld.global.f32 	%f52, [%rd70];
	add.s32 	%r105, %r120, %r14;
	mad.lo.s32 	%r106, %r105, %r43, %r115;
	mul.wide.s32 	%rd71, %r106, 4;
	add.s64 	%rd72, %rd1, %rd71;
	ld.global.f32 	%f53, [%rd72];
	fma.rn.f32 	%f54, %f52, %f53, %f67;
	add.s64 	%rd74, %rd70, %rd73;
	ld.global.f32 	%f55, [%rd74];
	add.s64 	%rd76, %rd72, %rd75;
	ld.global.f32 	%f56, [%rd76];
	fma.rn.f32 	%f67, %f55, %f56, %f54;
	add.s32 	%r120, %r120, 2;
$L__BB0_13:
	and.b32  	%r107, %r43, 1;
	setp.eq.b32 	%p21, %r107, 1;
	not.pred 	%p22, %p21;
	@%p22 bra 	$L__BB0_15;
	add.s32 	%r108, %r120, %r4;
	mad.lo.s32 	%r109, %r108, %r42, %r16;
	mul.wide.s32 	%rd77, %r109, 4;
	add.s64 	%rd78, %rd2, %rd77;
	ld.global.f32 	%f57, [%rd78];
	add.s32 	%r110, %r120, %r14;
	mad.lo.s32 	%r111, %r110, %r43, %r115;
	mul.wide.s32 	%rd79, %r111, 4;
	add.s64 	%rd80, %rd1, %rd79;
	ld.global.f32 	%f58, [%rd80];
	fma.rn.f32 	%f67, %f57, %f58, %f67;
$L__BB0_15:
	add.s32 	%r115, %r115, 1;
	setp.ne.s32 	%p23, %r115, %r43;
	@%p23 bra 	$L__BB0_4;
	mad.lo.s32 	%r112, %r114, %r2, %r4;
	mad.lo.s32 	%r113, %r112, %r49, %r56;
	mul.wide.s32 	%rd81, %r113, 4;
	add.s64 	%rd82, %rd3, %rd81;
	st.global.f32 	[%rd82], %f67;
	add.s32 	%r114, %r114, 1;
	setp.eq.s32 	%p24, %r114, %r44;
	@%p24 bra 	$L__BB0_28;
	bra.uni 	$L__BB0_3;
$L__BB0_17:
	and.b32  	%r32, %r44, 7;
	setp.lt.u32 	%p7, %r44, 8;
	mov.b32 	%r124, 0;
	@%p7 bra 	$L__BB0_20;
	and.b32  	%r124, %r44, 2147483640;
	mov.b32 	%r122, 0;
$L__BB0_19:
	.pragma "nounroll";
	mad.lo.s32 	%r59, %r122, %r2, %r4;
	mad.lo.s32 	%r60, %r59, %r49, %r56;
	mul.wide.s32 	%rd7, %r60, 4;
	add.s64 	%rd8, %rd3, %rd7;
	mov.b32 	%r61, 0;
	st.global.u32 	[%rd8], %r61;
	add.s32 	%r62, %r59, %r2;
	mad.lo.s32 	%r63, %r62, %r49, %r56;
	mul.wide.s32 	%rd9, %r63, 4;
	add.s64 	%rd10, %rd3, %rd9;
	st.global.u32 	[%rd10], %r61;
	add.s32 	%r64, %r62, %r2;
	mad.lo.s32 	%r65, %r64, %r49, %r56;
	mul.wide.s32 	%rd11, %r65, 4;
	add.s64 	%rd12, %rd3, %rd11;
	st.global.u32 	[%rd12], %r61;
	add.s32 	%r66, %r64, %r2;
	mad.lo.s32 	%r67, %r66, %r49, %r56;
	mul.wide.s32 	%rd13, %r67, 4;
	add.s64 	%rd14, %rd3, %rd13;
	st.global.u32 	[%rd14], %r61;
	add.s32 	%r68, %r66, %r2;
	mad.lo.s32 	%r69, %r68, %r49, %r56;
	mul.wide.s32 	%rd15, %r69, 4;
	add.s64 	%rd16, %rd3, %rd15;
	st.global.u32 	[%rd16], %r61;
	add.s32 	%r70, %r68, %r2;
	mad.lo.s32 	%r71, %r70, %r49, %r56;
	mul.wide.s32 	%rd17, %r71, 4;
	add.s64 	%rd18, %rd3, %rd17;
	st.global.u32 	[%rd18], %r61;
	add.s32 	%r72, %r70, %r2;
	mad.lo.s32 	%r73, %r72, %r49, %r56;
	mul.wide.s32 	%rd19, %r73, 4;
	add.s64 	%rd20, %rd3, %rd19;
	st.global.u32 	[%rd20], %r61;
	add.s32 	%r74, %r72, %r2;
	mad.lo.s32 	%r75, %r74, %r49, %r56;
	mul.wide.s32 	%rd21, %r75, 4;
	add.s64 	%rd22, %rd3, %rd21;
	st.global.u32 	[%rd22], %r61;
	add.s32 	%r122, %r122, 8;
	setp.ne.s32 	%p8, %r122, %r124;
	@%p8 bra 	$L__BB0_19;
$L__BB0_20:
	setp.eq.s32 	%p9, %r32, 0;
	@%p9 bra 	$L__BB0_28;
	and.b32  	%r37, %r44, 3;
	setp.lt.u32 	%p10, %r32, 4;
	@%p10 bra 	$L__BB0_23;
	mad.lo.s32 	%r76, %r124, %r2, %r4;
	mad.lo.s32 	%r77, %r76, %r49, %r56;
	mul.wide.s32 	%rd23, %r77, 4;
	add.s64 	%rd24, %rd3, %rd23;
	mov.b32 	%r78, 0;
	st.global.u32 	[%rd24], %r78;
	add.s32 	%r79, %r76, %r2;
	mad.lo.s32 	%r80, %r79, %r49, %r56;
	mul.wide.s32 	%rd25, %r80, 4;
	add.s64 	%rd26, %rd3, %rd25;
	st.global.u32 	[%rd26], %r78;
	add.s32 	%r81, %r79, %r2;
	mad.lo.s32 	%r82, %r81, %r49, %r56;
	mul.wide.s32 	%rd27, %r82, 4;
	add.s64 	%rd28, %rd3, %rd27;
	st.global.u32 	[%rd28], %r78;
	add.s32 	%r83, %r81, %r2;
	mad.lo.s32 	%r84, %r83, %r49, %r56;
	mul.wide.s32 	%rd29, %r84, 4;
	add.s64 	%rd30, %rd3, %rd29;
	st.global.u32 	[%rd30], %r78;
	add.s32 	%r124, %r124, 4;
$L__BB0_23:
	setp.eq.s32 	%p11, %r37, 0;
	@%p11 bra 	$L__BB0_28;
	setp.eq.s32 	%p12, %r37, 1;
	@%p12 bra 	$L__BB0_26;
	mad.lo.s32 	%r85, %r124, %r2, %r4;
	mad.lo.s32 	%r86, %r85, %r49, %r56;
	mul.wide.s32 	%rd31, %r86, 4;
	add.s64 	%rd32, %rd3, %rd31;
	mov.b32 	%r87, 0;
	st.global.u32 	[%rd32], %r87;
	add.s32 	%r88, %r85, %r2;
	mad.lo.s32 	%r89, %r88, %r49, %r56;
	mul.wide.s32 	%rd33, %r89, 4;
	add.s64 	%rd34, %rd3, %rd33;
	st.global.u32 	[%rd34], %r87;
	add.s32 	%r124, %r124, 2;
$L__BB0_26:
	and.b32  	%r90, %r44, 1;
	setp.eq.b32 	%p13, %r90, 1;
	not.pred 	%p14, %p13;
	@%p14 bra 	$L__BB0_28;
	mad.lo.s32 	%r91, %r124, %r2, %r4;
	mad.lo.s32 	%r92, %r91, %r49, %r56;
	mul.wide.s32 	%rd35, %r92, 4;
	add.s64 	%rd36, %rd3, %rd35;
	mov.b32 	%r93, 0;
	st.global.u32 	[%rd36], %r93;
$L__BB0_28:
	ret;

}
	// .globl	_Z8cudaTanhPfi
.visible .entry _Z8cudaTanhPfi(
	.param .u64 .ptr .align 1 _Z8cudaTanhPfi_param_0,
	.param .u32 _Z8cudaTanhPfi_param_1
)
{
	.reg .pred 	%p<5>;
	.reg .b32 	%r<11>;
	.reg .b32 	%f<17>;
	.reg .b64 	%rd<5>;

	ld.param.u64 	%rd2, [_Z8cudaTanhPfi_param_0];
	ld.param.u32 	%r6, [_Z8cudaTanhPfi_param_1];
	mov.u32 	%r7, %ctaid.x;
	mov.u32 	%r1, %ntid.x;
	mov.u32 	%r8, %tid.x;
	mad.lo.s32 	%r10, %r7, %r1, %r8;
	setp.ge.s32 	%p1, %r10, %r6;
	@%p1 bra 	$L__BB1_3;
	mov.u32 	%r9, %nctaid.x;
	mul.lo.s32 	%r3, %r1, %r9;
	cvta.to.global.u64 	%rd1, %rd2;
$L__BB1_2:
	mul.wide.s32 	%rd3, %r10, 4;
	add.s64 	%rd4, %rd1, %rd3;
	ld.global.f32 	%f1, [%rd4];
	abs.f32 	%f2, %f1;
	mul.f32 	%f3, %f2, 0f4038AA3B;
	ex2.approx.ftz.f32 	%f4, %f3;
	add.f32 	%f5, %f4, 0f3F800000;
	rcp.approx.ftz.f32 	%f6, %f5;
	fma.rn.f32 	%f7, %f6, 0fC0000000, 0f3F800000;
	setp.ge.f32 	%p2, %f2, 0f41102CB4;
	selp.f32 	%f8, 0f3F800000, %f7, %p2;
	copysign.f32 	%f9, %f1, %f8;
	mul.f32 	%f10, %f1, %f1;
	fma.rn.f32 	%f11, %f10, 0f3C80F082, 0fBD563CAE;
	fma.rn.f32 	%f12, %f11, %f10, 0f3E085941;
	fma.rn.f32 	%f13, %f12, %f10, 0fBEAAA9ED;
	fma.rn.f32 	%f14, %f13, %f10, 0f00000000;
	fma.rn.f32 	%f15, %f14, %f1, %f1;
	setp.ge.f32 	%p3, %f2, 0f3F19999A;
	selp.f32 	%f16, %f9, %f15, %p3;
	st.global.f32 	[%rd4], %f16;
	add.s32 	%r10, %r10, %r3;
	setp.lt.s32 	%p4, %r10, %r6;
	@%p4 bra 	$L__BB1_2;
$L__BB1_3:
	ret;

}
	// .globl	_Z12cudaMeanPoolPfS_iii
.visible .entry _Z12cudaMeanPoolPfS_iii(
	.param .u64 .ptr .align 1 _Z12cudaMeanPoolPfS_iii_param_0,
	.param .u64 .ptr .align 1 _Z12cudaMeanPoolPfS_iii_param_1,
	.param .u32 _Z12cudaMeanPoolPfS_iii_param_2,
	.param .u32 _Z12cudaMeanPoolPfS_iii_param_3,
	.param .u32 _Z12cudaMeanPoolPfS_iii_param_4
)
{
	.reg .pred 	%p<22>;
	.reg .b32 	%r<203>;
	.reg .b32 	%f<90>;
	.reg .b64 	%rd<73>;

	ld.param.u64 	%rd3, [_Z12cudaMeanPoolPfS_iii_param_0];
	ld.param.u64 	%rd4, [_Z12cudaMeanPoolPfS_iii_param_1];
	ld.param.u32 	%r97, [_Z12cudaMeanPoolPfS_iii_param_2];
	ld.param.u32 	%r98, [_Z12cudaMeanPoolPfS_iii_param_3];
	ld.param.u32 	%r99, [_Z12cudaMeanPoolPfS_iii_param_4];
	cvta.to.global.u64 	%rd1, %rd3;
	cvta.to.global.u64 	%rd2, %rd4;
	shr.u32 	%r100, %r97, 31;
	add.s32 	%r101, %r97, %r100;
	shr.s32 	%r1, %r101, 1;
	mov.u32 	%r102, %ctaid.y;
	mov.u32 	%r103, %ntid.y;
	mul.lo.s32 	%r2, %r102, %r103;
	mov.u32 	%r3, %tid.y;
	add.s32 	%r4, %r2, %r3;
	mov.u32 	%r104, %ctaid.x;
	mov.u32 	%r105, %ntid.x;
	mov.u32 	%r106, %tid.x;
	mad.lo.s32 	%r5, %r104, %r105, %r106;
	or.b32  	%r107, %r4, %r5;
	and.b32  	%r108, %r107, 1;
	setp.eq.b32 	%p3, %r108, 1;
	@%p3 bra 	$L__BB2_24;
	setp.lt.s32 	%p4, %r99, 1;
	mov.f32 	%f88, 0f00000000;
	@%p4 bra 	$L__BB2_19;
	and.b32  	%r6, %r99, 15;
	and.b32  	%r7, %r99, 7;
	and.b32  	%r8, %r99, 2147483632;
	and.b32  	%r9, %r99, 3;
	neg.s32 	%r10, %r8;
	add.s32 	%r110, %r3, %r97;
	add.s32 	%r11, %r110, %r2;
	mul.lo.s32 	%r111, %r98, %r97;
	shl.b32 	%r12, %r111, 4;
	shl.b32 	%r112, %r97, 2;
	add.s32 	%r13, %r4, %r112;
	mad.lo.s32 	%r14, %r97, 5, %r4;
	mad.lo.s32 	%r15, %r97, 11, %r4;
	mad.lo.s32 	%r16, %r97, 12, %r4;
	mad.lo.s32 	%r17, %r97, 13, %r4;
	mad.lo.s32 	%r18, %r97, 14, %r4;
	mad.lo.s32 	%r19, %r97, 15, %r4;
	mov.f32 	%f88, 0f00000000;
	mov.b32 	%r181, 0;
	mov.pred 	%p20, -1;
$L__BB2_3:
	mov.pred 	%p1, %p20;
	add.s32 	%r21, %r181, %r4;
	add.s32 	%r114, %r11, %r181;
	mad.lo.s32 	%r22, %r98, %r114, %r5;
	shl.b32 	%r115, %r97, 1;
	add.s32 	%r116, %r4, %r115;
	add.s32 	%r117, %r116, %r181;
	mad.lo.s32 	%r23, %r98, %r117, %r5;
	mad.lo.s32 	%r118, %r97, 3, %r4;
	add.s32 	%r119, %r118, %r181;
	mad.lo.s32 	%r24, %r98, %r119, %r5;
	add.s32 	%r120, %r13, %r181;
	mad.lo.s32 	%r25, %r98, %r120, %r5;
	add.s32 	%r121, %r14, %r181;
	mad.lo.s32 	%r26, %r98, %r121, %r5;
	mad.lo.s32 	%r122, %r97, 6, %r4;
	add.s32 	%r123, %r122, %r181;
	mad.lo.s32 	%r27, %r98, %r123, %r5;
	mad.lo.s32 	%r124, %r97, 7, %r4;
	add.s32 	%r125, %r124, %r181;
	mad.lo.s32 	%r28, %r98, %r125, %r5;
	shl.b32 	%r126, %r97, 3;
	add.s32 	%r127, %r4, %r126;
	add.s32 	%r128, %r127, %r181;
	mad.lo.s32 	%r29, %r98, %r128, %r5;
	mad.lo.s32 	%r129, %r97, 9, %r4;
	add.s32 	%r130, %r129, %r181;
	mad.lo.s32 	%r30, %r98, %r130, %r5;
	mad.lo.s32 	%r131, %r97, 10, %r4;
	add.s32 	%r132, %r131, %r181;
	mad.lo.s32 	%r31, %r98, %r132, %r5;
	add.s32 	%r133, %r15, %r181;
	mad.lo.s32 	%r32, %r98, %r133, %r5;
	add.s32 	%r134, %r16, %r181;
	mad.lo.s32 	%r33, %r98, %r134, %r5;
	add.s32 	%r135, %r17, %r181;
	mad.lo.s32 	%r34, %r98, %r135, %r5;
	add.s32 	%r136, %r18, %r181;
	mad.lo.s32 	%r35, %r98, %r136, %r5;
	add.s32 	%r137, %r19, %r181;
	mad.lo.s32 	%r36, %r98, %r137, %r5;
	mad.lo.s32 	%r37, %r98, %r21, %r5;
	mov.b32 	%r182, 0;
	mov.pred 	%p21, -1;
$L__BB2_4:
	mov.pred 	%p2, %p21;
	setp.lt.u32 	%p7, %r99, 16;
	add.s32 	%r39, %r182, %r5;
	mov.b32 	%r201, 0;
	@%p7 bra 	$L__BB2_7;
	add.s32 	%r198, %r22, %r182;
	add.s32 	%r197, %r23, %r182;
	add.s32 	%r196, %r24, %r182;
	add.s32 	%r195, %r25, %r182;
	add.s32 	%r194, %r26, %r182;
	add.s32 	%r193, %r27, %r182;
	add.s32 	%r192, %r28, %r182;
	add.s32 	%r191, %r29, %r182;
	add.s32 	%r190, %r30, %r182;
	add.s32 	%r189, %r31, %r182;
	add.s32 	%r188, %r32, %r182;
	add.s32 	%r187, %r33, %r182;
	add.s32 	%r186, %r34, %r182;
	add.s32 	%r185, %r35, %r182;
	add.s32 	%r184, %r36, %r182;
	add.s32 	%r183, %r37, %r182;
	mov.u32 	%r199, %r10;
$L__BB2_6:
	.pragma "nounroll";
	mul.wide.s32 	%rd5, %r183, 4;
	add.s64 	%rd6, %rd1, %rd5;
	ld.global.f32 	%f21, [%rd6];
	fma.rn.f32 	%f22, %f21, 0f3E800000, %f88;
	mul.wide.s32 	%rd7, %r198, 4;
	add.s64 	%rd8, %rd1, %rd7;
	ld.global.f32 	%f23, [%rd8];
	fma.rn.f32 	%f24, %f23, 0f3E800000, %f22;
	mul.wide.s32 	%rd9, %r197, 4;
	add.s64 	%rd10, %rd1, %rd9;
	ld.global.f32 	%f25, [%rd10];
	fma.rn.f32 	%f26, %f25, 0f3E800000, %f24;
	mul.wide.s32 	%rd11, %r196, 4;
	add.s64 	%rd12, %rd1, %rd11;
	ld.global.f32 	%f27, [%rd12];
	fma.rn.f32 	%f28, %f27, 0f3E800000, %f26;
	mul.wide.s32 	%rd13, %r195, 4;
	add.s64 	%rd14, %rd1, %rd13;
	ld.global.f32 	%f29, [%rd14];
	fma.rn.f32 	%f30, %f29, 0f3E800000, %f28;
	mul.wide.s32 	%rd15, %r194, 4;
	add.s64 	%rd16, %rd1, %rd15;
	ld.global.f32 	%f31, [%rd16];
	fma.rn.f32 	%f32, %f31, 0f3E800000, %f30;
	mul.wide.s32 	%rd17, %r193, 4;
	add.s64 	%rd18, %rd1, %rd17;
	ld.global.f32 	%f33, [%rd18];
	fma.rn.f32 	%f34, %f33, 0f3E800000, %f32;
	mul.wide.s32 	%rd19, %r192, 4;
	add.s64 	%rd20, %rd1, %rd19;
	ld.global.f32 	%f35, [%rd20];
	fma.rn.f32 	%f36, %f35, 0f3E800000, %f34;
	mul.wide.s32 	%rd21, %r191, 4;
	add.s64 	%rd22, %rd1, %rd21;
	ld.global.f32 	%f37, [%rd22];
	fma.rn.f32 	%f38, %f37, 0f3E800000, %f36;
	mul.wide.s32 	%rd23, %r190, 4;
	add.s64 	%rd24, %rd1, %rd23;
	ld.global.f32 	%f39, [%rd24];
	fma.rn.f32 	%f40, %f39, 0f3E800000, %f38;
	mul.wide.s32 	%rd25, %r189, 4;
	add.s64 	%rd26, %rd1, %rd25;
	ld.global.f32 	%f41, [%rd26];
	fma.rn.f32 	%f42, %f41, 0f3E800000, %f40;
	mul.wide.s32 	%rd27, %r188, 4;
	add.s64 	%rd28, %rd1, %rd27;
	ld.global.f32 	%f43, [%rd28];
	fma.rn.f32 	%f44, %f43, 0f3E800000, %f42;
	mul.wide.s32 	%rd29, %r187, 4;
	add.s64 	%rd30, %rd1, %rd29;
	ld.global.f32 	%f45, [%rd30];
	fma.rn.f32 	%f46, %f45, 0f3E800000, %f44;
	mul.wide.s32 	%rd31, %r186, 4;
	add.s64 	%rd32, %rd1, %rd31;
	ld.global.f32 	%f47, [%rd32];
	fma.rn.f32 	%f48, %f47, 0f3E800000, %f46;
	mul.wide.s32 	%rd33, %r185, 4;
	add.s64 	%rd34, %rd1, %rd33;
	ld.global.f32 	%f49, [%rd34];
	fma.rn.f32 	%f50, %f49, 0f3E800000, %f48;
	mul.wide.s32 	%rd35, %r184, 4;
	add.s64 	%rd36, %rd1, %rd35;
	ld.global.f32 	%f51, [%rd36];
	fma.rn.f32 	%f88, %f51, 0f3E800000, %f50;
	add.s32 	%r199, %r199, 16;
	add.s32 	%r198, %r198, %r12;
	add.s32 	%r197, %r197, %r12;
	add.s32 	%r196, %r196, %r12;
	add.s32 	%r195, %r195, %r12;
	add.s32 	%r194, %r194, %r12;
	add.s32 	%r193, %r193, %r12;
	add.s32 	%r192, %r192, %r12;
	add.s32 	%r191, %r191, %r12;
	add.s32 	%r190, %r190, %r12;
	add.s32 	%r189, %r189, %r12;
	add.s32 	%r188, %r188, %r12;
	add.s32 	%r187, %r187, %r12;
	add.s32 	%r186, %r186, %r12;
	add.s32 	%r185, %r185, %r12;
	add.s32 	%r184, %r184, %r12;
	add.s32 	%r183, %r183, %r12;
	setp.ne.s32 	%p8, %r199, 0;
	mov.u32 	%r201, %r8;
	@%p8 bra 	$L__BB2_6;
$L__BB2_7:
	setp.eq.s32 	%p9, %r6, 0;
	@%p9 bra 	$L__BB2_17;
	add.s32 	%r139, %r6, -1;
	setp.lt.u32 	%p10, %r139, 7;
	@%p10 bra 	$L__BB2_10;
	mad.lo.s32 	%r140, %r201, %r97, %r21;
	mad.lo.s32 	%r141, %r140, %r98, %r39;
	mul.wide.s32 	%rd37, %r141, 4;
	add.s64 	%rd38, %rd1, %rd37;
	ld.global.f32 	%f53, [%rd38];
	fma.rn.f32 	%f54, %f53, 0f3E800000, %f88;
	add.s32 	%r142, %r140, %r97;
	mad.lo.s32 	%r143, %r142, %r98, %r39;
	mul.wide.s32 	%rd39, %r143, 4;
	add.s64 	%rd40, %rd1, %rd39;
	ld.global.f32 	%f55, [%rd40];
	fma.rn.f32 	%f56, %f55, 0f3E800000, %f54;
	add.s32 	%r144, %r142, %r97;
	mad.lo.s32 	%r145, %r144, %r98, %r39;
	mul.wide.s32 	%rd41, %r145, 4;
	add.s64 	%rd42, %rd1, %rd41;
	ld.global.f32 	%f57, [%rd42];
	fma.rn.f32 	%f58, %f57, 0f3E800000, %f56;
	add.s32 	%r146, %r144, %r97;
	mad.lo.s32 	%r147, %r146, %r98, %r39;
	mul.wide.s32 	%rd43, %r147, 4;
	add.s64 	%rd44, %rd1, %rd43;
	ld.global.f32 	%f59, [%rd44];
	fma.rn.f32 	%f60, %f59, 0f3E800000, %f58;
	add.s32 	%r148, %r146, %r97;
	mad.lo.s32 	%r149, %r148, %r98, %r39;
	mul.wide.s32 	%rd45, %r149, 4;
	add.s64 	%rd46, %rd1, %rd45;
	ld.global.f32 	%f61, [%rd46];
	fma.rn.f32 	%f62, %f61, 0f3E800000, %f60;
	add.s32 	%r150, %r148, %r97;
	mad.lo.s32 	%r151, %r150, %r98, %r39;
	mul.wide.s32 	%rd47, %r151, 4;
	add.s64 	%rd48, %rd1, %rd47;
	ld.global.f32 	%f63, [%rd48];
	fma.rn.f32 	%f64, %f63, 0f3E800000, %f62;
	add.s32 	%r152, %r150, %r97;
	mad.lo.s32 	%r153, %r152, %r98, %r39;
	mul.wide.s32 	%rd49, %r153, 4;
	add.s64 	%rd50, %rd1, %rd49;
	ld.global.f32 	%f65, [%rd50];
	fma.rn.f32 	%f66, %f65, 0f3E800000, %f64;
	add.s32 	%r154, %r152, %r97;
	mad.lo.s32 	%r155, %r154, %r98, %r39;
	mul.wide.s32 	%rd51, %r155, 4;
	add.s64 	%rd52, %rd1, %rd51;
	ld.global.f32 	%f67, [%rd52];
	fma.rn.f32 	%f88, %f67, 0f3E800000, %f66;
	add.s32 	%r201, %r201, 8;
$L__BB2_10:
	setp.eq.s32 	%p11, %r7, 0;
	@%p11 bra 	$L__BB2_17;
	add.s32 	%r156, %r7, -1;
	setp.lt.u32 	%p12, %r156, 3;
	@%p12 bra 	$L__BB2_13;
	mad.lo.s32 	%r157, %r201, %r97, %r21;
	mad.lo.s32 	%r158, %r157, %r98, %r39;
	mul.wide.s32 	%rd53, %r158, 4;
	add.s64 	%rd54, %rd1, %rd53;
	ld.global.f32 	%f69, [%rd54];
	fma.rn.f32 	%f70, %f69, 0f3E800000, %f88;
	add.s32 	%r159, %r157, %r97;
	mad.lo.s32 	%r160, %r159, %r98, %r39;
	mul.wide.s32 	%rd55, %r160, 4;
	add.s64 	%rd56, %rd1, %rd55;
	ld.global.f32 	%f71, [%rd56];
	fma.rn.f32 	%f72, %f71, 0f3E800000, %f70;
	add.s32 	%r161, %r159, %r97;
	mad.lo.s32 	%r162, %r161, %r98, %r39;
	mul.wide.s32 	%rd57, %r162, 4;
	add.s64 	%rd58, %rd1, %rd57;
	ld.global.f32 	%f73, [%rd58];
	fma.rn.f32 	%f74, %f73, 0f3E800000, %f72;
	add.s32 	%r163, %r161, %r97;
	mad.lo.s32 	%r164, %r163, %r98, %r39;
	mul.wide.s32 	%rd59, %r164, 4;
	add.s64 	%rd60, %rd1, %rd59;
	ld.global.f32 	%f75, [%rd60];
	fma.rn.f32 	%f88, %f75, 0f3E800000, %f74;
	add.s32 	%r201, %r201, 4;
$L__BB2_13:
	setp.eq.s32 	%p13, %r9, 0;
	@%p13 bra 	$L__BB2_17;
	setp.eq.s32 	%p14, %r9, 1;
	mad.lo.s32 	%r95, %r201, %r97, %r21;
	mad.lo.s32 	%r165, %r95, %r98, %r39;
	mul.wide.s32 	%rd61, %r165, 4;
	add.s64 	%rd62, %rd1, %rd61;
	ld.global.f32 	%f76, [%rd62];
	fma.rn.f32 	%f88, %f76, 0f3E800000, %f88;
	@%p14 bra 	$L__BB2_17;
	setp.eq.s32 	%p15, %r9, 2;
	add.s32 	%r96, %r95, %r97;
	mad.lo.s32 	%r166, %r96, %r98, %r39;
	mul.wide.s32 	%rd63, %r166, 4;
	add.s64 	%rd64, %rd1, %rd63;
	ld.global.f32 	%f77, [%rd64];
	fma.rn.f32 	%f88, %f77, 0f3E800000, %f88;
	@%p15 bra 	$L__BB2_17;
	add.s32 	%r167, %r96, %r97;
	mad.lo.s32 	%r168, %r167, %r98, %r39;
	mul.wide.s32 	%rd65, %r168, 4;
	add.s64 	%rd66, %rd1, %rd65;
	ld.global.f32 	%f78, [%rd66];
	fma.rn.f32 	%f88, %f78, 0f3E800000, %f88;
$L__BB2_17:
	mov.b32 	%r182, 1;
	mov.pred 	%p21, 0;
	@%p2 bra 	$L__BB2_4;
	mov.b32 	%r181, 1;
	mov.pred 	%p20, 0;
	@%p1 bra 	$L__BB2_3;
$L__BB2_19:
	setp.ne.s32 	%p18, %r4, 0;
	@%p18 bra 	$L__BB2_21;
	shr.u32 	%r178, %r5, 31;
	add.s32 	%r179, %r5, %r178;
	shr.s32 	%r180, %r179, 1;
	mul.wide.s32 	%rd71, %r180, 4;
	add.s64 	%rd72, %rd2, %rd71;
	st.global.f32 	[%rd72], %f88;
	bra.uni 	$L__BB2_24;
$L__BB2_21:
	setp.ne.s32 	%p19, %r5, 0;
	@%p19 bra 	$L__BB2_23;
	shr.u32 	%r176, %r4, 1;
	mul.lo.s32 	%r177, %r1, %r176;
	mul.wide.s32 	%rd69, %r177, 4;
	add.s64 	%rd70, %rd2, %rd69;
	st.global.f32 	[%rd70], %f88;
	bra.uni 	$L__BB2_24;
$L__BB2_23:
	shr.u32 	%r171, %r4, 1;
	shr.u32 	%r172, %r5, 31;
	add.s32 	%r173, %r5, %r172;
	shr.s32 	%r174, %r173, 1;
	mad.lo.s32 	%r175, %r1, %r171, %r174;
	mul.wide.s32 	%rd67, %r175, 4;
	add.s64 	%rd68, %rd2, %rd67;
	st.global.f32 	[%rd68], %f88;
$L__BB2_24:
	ret;

}
	// .globl	_Z18cudaFullyConnectedPfS_S_iii
.visible .entry _Z18cudaFullyConnectedPfS_S_iii(
	.param .u64 .ptr .align 1 _Z18cudaFullyConnectedPfS_S_iii_param_0,
	.param .u64 .ptr .align 1 _Z18cudaFullyConnectedPfS_S_iii_param_1,
	.param .u64 .ptr .align 1 _Z18cudaFullyConnectedPfS_S_iii_param_2,
	.param .u32 _Z18cudaFullyConnectedPfS_S_iii_param_3,
	.param .u32 _Z18cudaFullyConnectedPfS_S_iii_param_4,
	.param .u32 _Z18cudaFullyConnectedPfS_S_iii_param_5
)
{
	.reg .pred 	%p<10>;
	.reg .b32 	%r<43>;
	.reg .b32 	%f<112>;
	.reg .b64 	%rd<58>;

	ld.param.u64 	%rd10, [_Z18cudaFullyConnectedPfS_S_iii_param_0];
	ld.param.u64 	%rd11, [_Z18cudaFullyConnectedPfS_S_iii_param_1];
	ld.param.u64 	%rd9, [_Z18cudaFullyConnectedPfS_S_iii_param_2];
	ld.param.u32 	%r24, [_Z18cudaFullyConnectedPfS_S_iii_param_3];
	ld.param.u32 	%r25, [_Z18cudaFullyConnectedPfS_S_iii_param_4];
	ld.param.u32 	%r26, [_Z18cudaFullyConnectedPfS_S_iii_param_5];
	cvta.to.global.u64 	%rd1, %rd11;
	cvta.to.global.u64 	%rd2, %rd10;
	mov.u32 	%r1, %tid.x;
	mul.lo.s32 	%r27, %r25, %r24;
	mul.lo.s32 	%r2, %r27, %r26;
	setp.lt.s32 	%p1, %r2, 1;
	mov.f32 	%f111, 0f00000000;
	@%p1 bra 	$L__BB3_13;
	add.s32 	%r29, %r2, -1;
	and.b32  	%r3, %r2, 15;
	setp.lt.u32 	%p2, %r29, 15;
	mov.f32 	%f111, 0f00000000;
	mov.b32 	%r39, 0;
	@%p2 bra 	$L__BB3_4;
	and.b32  	%r39, %r2, 2147483632;
	neg.s32 	%r37, %r39;
	mul.lo.s32 	%r30, %r26, %r25;
	mul.lo.s32 	%r31, %r30, %r24;
	shl.b32 	%r6, %r31, 4;
	add.s64 	%rd56, %rd2, 32;
	mov.f32 	%f111, 0f00000000;
	mul.wide.u32 	%rd14, %r2, 4;
	mov.u32 	%r36, %r1;
$L__BB3_3:
	.pragma "nounroll";
	ld.global.f32 	%f18, [%rd56+-32];
	mul.wide.s32 	%rd12, %r36, 4;
	add.s64 	%rd13, %rd1, %rd12;
	ld.global.f32 	%f19, [%rd13];
	fma.rn.f32 	%f20, %f18, %f19, %f111;
	ld.global.f32 	%f21, [%rd56+-28];
	add.s64 	%rd15, %rd13, %rd14;
	ld.global.f32 	%f22, [%rd15];
	fma.rn.f32 	%f23, %f21, %f22, %f20;
	ld.global.f32 	%f24, [%rd56+-24];
	add.s64 	%rd16, %rd15, %rd14;
	ld.global.f32 	%f25, [%rd16];
	fma.rn.f32 	%f26, %f24, %f25, %f23;
	ld.global.f32 	%f27, [%rd56+-20];
	add.s64 	%rd17, %rd16, %rd14;
	ld.global.f32 	%f28, [%rd17];
	fma.rn.f32 	%f29, %f27, %f28, %f26;
	ld.global.f32 	%f30, [%rd56+-16];
	add.s64 	%rd18, %rd17, %rd14;
	ld.global.f32 	%f31, [%rd18];
	fma.rn.f32 	%f32, %f30, %f31, %f29;
	ld.global.f32 	%f33, [%rd56+-12];
	add.s64 	%rd19, %rd18, %rd14;
	ld.global.f32 	%f34, [%rd19];
	fma.rn.f32 	%f35, %f33, %f34, %f32;
	ld.global.f32 	%f36, [%rd56+-8];
	add.s64 	%rd20, %rd19, %rd14;
	ld.global.f32 	%f37, [%rd20];
	fma.rn.f32 	%f38, %f36, %f37, %f35;
	ld.global.f32 	%f39, [%rd56+-4];
	add.s64 	%rd21, %rd20, %rd14;
	ld.global.f32 	%f40, [%rd21];
	fma.rn.f32 	%f41, %f39, %f40, %f38;
	ld.global.f32 	%f42, [%rd56];
	add.s64 	%rd22, %rd21, %rd14;
	ld.global.f32 	%f43, [%rd22];
	fma.rn.f32 	%f44, %f42, %f43, %f41;
	ld.global.f32 	%f45, [%rd56+4];
	add.s64 	%rd23, %rd22, %rd14;
	ld.global.f32 	%f46, [%rd23];
	fma.rn.f32 	%f47, %f45, %f46, %f44;
	ld.global.f32 	%f48, [%rd56+8];
	add.s64 	%rd24, %rd23, %rd14;
	ld.global.f32 	%f49, [%rd24];
	fma.rn.f32 	%f50, %f48, %f49, %f47;
	ld.global.f32 	%f51, [%rd56+12];
	add.s64 	%rd25, %rd24, %rd14;
	ld.global.f32 	%f52, [%rd25];
	fma.rn.f32 	%f53, %f51, %f52, %f50;
	ld.global.f32 	%f54, [%rd56+16];
	add.s64 	%rd26, %rd25, %rd14;
	ld.global.f32 	%f55, [%rd26];
	fma.rn.f32 	%f56, %f54, %f55, %f53;
	ld.global.f32 	%f57, [%rd56+20];
	add.s64 	%rd27, %rd26, %rd14;
	ld.global.f32 	%f58, [%rd27];
	fma.rn.f32 	%f59, %f57, %f58, %f56;
	ld.global.f32 	%f60, [%rd56+24];
	add.s64 	%rd28, %rd27, %rd14;
	ld.global.f32 	%f61, [%rd28];
	fma.rn.f32 	%f62, %f60, %f61, %f59;
	ld.global.f32 	%f63, [%rd56+28];
	add.s64 	%rd29, %rd28, %rd14;
	ld.global.f32 	%f64, [%rd29];
	fma.rn.f32 	%f111, %f63, %f64, %f62;
	add.s32 	%r37, %r37, 16;
	add.s32 	%r36, %r36, %r6;
	add.s64 	%rd56, %rd56, 64;
	setp.ne.s32 	%p3, %r37, 0;
	@%p3 bra 	$L__BB3_3;
$L__BB3_4:
	setp.eq.s32 	%p4, %r3, 0;
	@%p4 bra 	$L__BB3_13;
	and.b32  	%r12, %r2, 7;
	setp.lt.u32 	%p5, %r3, 8;
	@%p5 bra 	$L__BB3_7;
	mul.wide.u32 	%rd30, %r39, 4;
	add.s64 	%rd31, %rd2, %rd30;
	ld.global.f32 	%f66, [%rd31];
	mad.lo.s32 	%r32, %r2, %r39, %r1;
	mul.wide.s32 	%rd32, %r32, 4;
	add.s64 	%rd33, %rd1, %rd32;
	ld.global.f32 	%f67, [%rd33];
	fma.rn.f32 	%f68, %f66, %f67, %f111;
	ld.global.f32 	%f69, [%rd31+4];
	mul.wide.u32 	%rd34, %r2, 4;
	add.s64 	%rd35, %rd33, %rd34;
	ld.global.f32 	%f70, [%rd35];
	fma.rn.f32 	%f71, %f69, %f70, %f68;
	ld.global.f32 	%f72, [%rd31+8];
	add.s64 	%rd36, %rd35, %rd34;
	ld.global.f32 	%f73, [%rd36];
	fma.rn.f32 	%f74, %f72, %f73, %f71;
	ld.global.f32 	%f75, [%rd31+12];
	add.s64 	%rd37, %rd36, %rd34;
	ld.global.f32 	%f76, [%rd37];
	fma.rn.f32 	%f77, %f75, %f76, %f74;
	ld.global.f32 	%f78, [%rd31+16];
	add.s64 	%rd38, %rd37, %rd34;
	ld.global.f32 	%f79, [%rd38];
	fma.rn.f32 	%f80, %f78, %f79, %f77;
	ld.global.f32 	%f81, [%rd31+20];
	add.s64 	%rd39, %rd38, %rd34;
	ld.global.f32 	%f82, [%rd39];
	fma.rn.f32 	%f83, %f81, %f82, %f80;
	ld.global.f32 	%f84, [%rd31+24];
	add.s64 	%rd40, %rd39, %rd34;
	ld.global.f32 	%f85, [%rd40];
	fma.rn.f32 	%f86, %f84, %f85, %f83;
	ld.global.f32 	%f87, [%rd31+28];
	add.s64 	%rd41, %rd40, %rd34;
	ld.global.f32 	%f88, [%rd41];
	fma.rn.f32 	%f111, %f87, %f88, %f86;
	add.s32 	%r39, %r39, 8;
$L__BB3_7:
	setp.eq.s32 	%p6, %r12, 0;
	@%p6 bra 	$L__BB3_13;
	and.b32  	%r15, %r2, 3;
	setp.lt.u32 	%p7, %r12, 4;
	@%p7 bra 	$L__BB3_10;
	mul.wide.u32 	%rd42, %r39, 4;
	add.s64 	%rd43, %rd2, %rd42;
	ld.global.f32 	%f90, [%rd43];
	mad.lo.s32 	%r33, %r2, %r39, %r1;
	mul.wide.s32 	%rd44, %r33, 4;
	add.s64 	%rd45, %rd1, %rd44;
	ld.global.f32 	%f91, [%rd45];
	fma.rn.f32 	%f92, %f90, %f91, %f111;
	ld.global.f32 	%f93, [%rd43+4];
	mul.wide.u32 	%rd46, %r2, 4;
	add.s64 	%rd47, %rd45, %rd46;
	ld.global.f32 	%f94, [%rd47];
	fma.rn.f32 	%f95, %f93, %f94, %f92;
	ld.global.f32 	%f96, [%rd43+8];
	add.s64 	%rd48, %rd47, %rd46;
	ld.global.f32 	%f97, [%rd48];
	fma.rn.f32 	%f98, %f96, %f97, %f95;
	ld.global.f32 	%f99, [%rd43+12];
	add.s64 	%rd49, %rd48, %rd46;
	ld.global.f32 	%f100, [%rd49];
	fma.rn.f32 	%f111, %f99, %f100, %f98;
	add.s32 	%r39, %r39, 4;
$L__BB3_10:
	setp.eq.s32 	%p8, %r15, 0;
	@%p8 bra 	$L__BB3_13;
	mul.lo.s32 	%r34, %r39, %r26;
	mul.lo.s32 	%r35, %r34, %r25;
	mad.lo.s32 	%r42, %r35, %r24, %r1;
	mul.wide.u32 	%rd50, %r39, 4;
	add.s64 	%rd57, %rd2, %rd50;
	neg.s32 	%r41, %r15;
$L__BB3_12:
	.pragma "nounroll";
	ld.global.f32 	%f101, [%rd57];
	mul.wide.s32 	%rd51, %r42, 4;
	add.s64 	%rd52, %rd1, %rd51;
	ld.global.f32 	%f102, [%rd52];
	fma.rn.f32 	%f111, %f101, %f102, %f111;
	add.s32 	%r42, %r42, %r2;
	add.s64 	%rd57, %rd57, 4;
	add.s32 	%r41, %r41, 1;
	setp.ne.s32 	%p9, %r41, 0;
	@%p9 bra 	$L__BB3_12;
$L__BB3_13:
	cvta.to.global.u64 	%rd53, %rd9;
	mul.wide.u32 	%rd54, %r1, 4;
	add.s64 	%rd55, %rd53, %rd54;
	st.global.f32 	[%rd55], %f111;
	ret;

}


// ===== COMPILED SASS (sm_100) =====

	.target	sm_100

	.elftype	@"ET_EXEC"


//--------------------- .note.nv.tkinfo           --------------------------
	.section	.note.nv.tkinfo,"",@"SHT_NOTE"
	.sectionflags	@"SHF_NOTE_NV_TKINFO"
	.tkinfo
        /*0018*/ 	.word	0x00000002
        /*0030*/ 	.string	""
        /*0030*/ 	.string	"ptxas"
        /*0030*/ 	.string	"Cuda compilation tools, release 13.0, V13.0.88"
        /*0030*/ 	.string	"Build cuda_13.0.r13.0/compiler.36424714_0"
        /*0030*/ 	.string	"-arch sm_100 -m 64 "



//--------------------- .note.nv.cuinfo           --------------------------
	.section	.note.nv.cuinfo,"",@"SHT_NOTE"
	.sectionflags	@"SHF_NOTE_NV_CUINFO"
        /*0018*/ 	.short	0x0002
        /*001a*/ 	.short	0x0064
        /*001c*/ 	.short	0x0082
	.zero		2


//--------------------- .nv.info                  --------------------------
	.section	.nv.info,"",@"SHT_CUDA_INFO"
	.align	4


	//----- nvinfo : EIATTR_REGCOUNT
	.align		4
        /*0000*/ 	.byte	0x04, 0x2f
        /*0002*/ 	.short	(.L_1 - .L_0)
	.align		4
.L_0:
        /*0004*/ 	.word	index@(_Z10cudaConv2DPfS_S_iiii)
        /*0008*/ 	.word	0x00000020


	//----- nvinfo : EIATTR_FRAME_SIZE
	.align		4
.L_1:
        /*000c*/ 	.byte	0x04, 0x11
        /*000e*/ 	.short	(.L_3 - .L_2)
	.align		4
.L_2:
        /*0010*/ 	.word	index@(_Z10cudaConv2DPfS_S_iiii)
        /*0014*/ 	.word	0x00000000


	//----- nvinfo : EIATTR_REGCOUNT
	.align		4
.L_3:
        /*0018*/ 	.byte	0x04, 0x2f
        /*001a*/ 	.short	(.L_5 - .L_4)
	.align		4
.L_4:
        /*001c*/ 	.word	index@(_Z8cudaTanhPfi)
        /*0020*/ 	.word	0x00000010


	//----- nvinfo : EIATTR_FRAME_SIZE
	.align		4
.L_5:
        /*0024*/ 	.byte	0x04, 0x11
        /*0026*/ 	.short	(.L_7 - .L_6)
	.align		4
.L_6:
        /*0028*/ 	.word	index@(_Z8cudaTanhPfi)
        /*002c*/ 	.word	0x00000000


	//----- nvinfo : EIATTR_REGCOUNT
	.align		4
.L_7:
        /*0030*/ 	.byte	0x04, 0x2f
        /*0032*/ 	.short	(.L_9 - .L_8)
	.align		4
.L_8:
        /*0034*/ 	.word	index@(_Z12cudaMeanPoolPfS_iii)
        /*0038*/ 	.word	0x00000030


	//----- nvinfo : EIATTR_FRAME_SIZE
	.align		4
.L_9:
        /*003c*/ 	.byte	0x04, 0x11
        /*003e*/ 	.short	(.L_11 - .L_10)
	.align		4
.L_10:
        /*0040*/ 	.word	index@(_Z12cudaMeanPoolPfS_iii)
        /*0044*/ 	.word	0x00000000


	//----- nvinfo : EIATTR_REGCOUNT
	.align		4
.L_11:
        /*0048*/ 	.byte	0x04, 0x2f
        /*004a*/ 	.short	(.L_13 - .L_12)
	.align		4
.L_12:
        /*004c*/ 	.word	index@(_Z18cudaFullyConnectedPfS_S_iii)
        /*0050*/ 	.word	0x00000020


	//----- nvinfo : EIATTR_FRAME_SIZE
	.align		4
.L_13:
        /*0054*/ 	.byte	0x04, 0x11
        /*0056*/ 	.short	(.L_15 - .L_14)
	.align		4
.L_14:
        /*0058*/ 	.word	index@(_Z18cudaFullyConnectedPfS_S_iii)
        /*005c*/ 	.word	0x00000000


	//----- nvinfo : EIATTR_MIN_STACK_SIZE
	.align		4
.L_15:
        /*0060*/ 	.byte	0x04, 0x12
        /*0062*/ 	.short	(.L_17 - .L_16)
	.align		4
.L_16:
        /*0064*/ 	.word	index@(_Z18cudaFullyConnectedPfS_S_iii)
        /*0068*/ 	.word	0x00000000


	//----- nvinfo : EIATTR_MIN_STACK_SIZE
	.align		4
.L_17:
        /*006c*/ 	.byte	0x04, 0x12
        /*006e*/ 	.short	(.L_19 - .L_18)
	.align		4
.L_18:
        /*0070*/ 	.word	index@(_Z12cudaMeanPoolPfS_iii)
        /*0074*/ 	.word	0x00000000


	//----- nvinfo : EIATTR_MIN_STACK_SIZE
	.align		4
.L_19:
        /*0078*/ 	.byte	0x04, 0x12
        /*007a*/ 	.short	(.L_21 - .L_20)
	.align		4
.L_20:
        /*007c*/ 	.word	index@(_Z8cudaTanhPfi)
        /*0080*/ 	.word	0x00000000


	//----- nvinfo : EIATTR_MIN_STACK_SIZE
	.align		4
.L_21:
        /*0084*/ 	.byte	0x04, 0x12
        /*0086*/ 	.short	(.L_23 - .L_22)
	.align		4
.L_22:
        /*0088*/ 	.word	index@(_Z10cudaConv2DPfS_S_iiii)
        /*008c*/ 	.word	0x00000000
.L_23:


//--------------------- .nv.compat                --------------------------
	.section	.nv.compat,"",@"SHT_CUDA_COMPAT_INFO"
	.align	4
        /*0000*/ 	.byte	0x02, 0x09, 0x00, 0x00, 0x02, 0x02, 0x01, 0x00, 0x02, 0x05, 0x05, 0x00, 0x03, 0x07, 0x01, 0x01
        /*0010*/ 	.byte	0x02, 0x03, 0x00, 0x00, 0x02, 0x06, 0x01, 0x00, 0x04, 0x0b, 0x08, 0x00, 0x01, 0x00, 0x00, 0x00
        /*0020*/ 	.byte	0x00, 0x00, 0x00, 0x00


//--------------------- .nv.info._Z18cudaFullyConnectedPfS_S_iii --------------------------
	.section	.nv.info._Z18cudaFullyConnectedPfS_S_iii,"",@"SHT_CUDA_INFO"
	.sectionflags	@""
	.align	4


	//----- nvinfo : EIATTR_CUDA_API_VERSION
	.align		4
        /*0000*/ 	.byte	0x04, 0x37
        /*0002*/ 	.short	(.L_25 - .L_24)
.L_24:
        /*0004*/ 	.word	0x00000082


	//----- nvinfo : EIATTR_KPARAM_INFO
	.align		4
.L_25:
        /*0008*/ 	.byte	0x04, 0x17
        /*000a*/ 	.short	(.L_27 - .L_26)
.L_26:
        /*000c*/ 	.word	0x00000000
        /*0010*/ 	.short	0x0005
        /*0012*/ 	.short	0x0020
        /*0014*/ 	.byte	0x00, 0xf0, 0x11, 0x00


	//----- nvinfo : EIATTR_KPARAM_INFO
	.align		4
.L_27:
        /*0018*/ 	.byte	0x04, 0x17
        /*001a*/ 	.short	(.L_29 - .L_28)
.L_28:
        /*001c*/ 	.word	0x00000000
        /*0020*/ 	.short	0x0004
        /*0022*/ 	.short	0x001c
        /*0024*/ 	.byte	0x00, 0xf0, 0x11, 0x00


	//----- nvinfo : EIATTR_KPARAM_INFO
	.align		4
.L_29:
        /*0028*/ 	.byte	0x04, 0x17
        /*002a*/ 	.short	(.L_31 - .L_30)
.L_30:
        /*002c*/ 	.word	0x00000000
        /*0030*/ 	.short	0x0003
        /*0032*/ 	.short	0x0018
        /*0034*/ 	.byte	0x00, 0xf0, 0x11, 0x00


	//----- nvinfo : EIATTR_KPARAM_INFO
	.align		4
.L_31:
        /*0038*/ 	.byte	0x04, 0x17
        /*003a*/ 	.short	(.L_33 - .L_32)
.L_32:
        /*003c*/ 	.word	0x00000000
        /*0040*/ 	.short	0x0002
        /*0042*/ 	.short	0x0010
        /*0044*/ 	.byte	0x00, 0xf5, 0x21, 0x00


	//----- nvinfo : EIATTR_KPARAM_INFO
	.align		4
.L_33:
        /*0048*/ 	.byte	0x04, 0x17
        /*004a*/ 	.short	(.L_35 - .L_34)
.L_34:
        /*004c*/ 	.word	0x00000000
        /*0050*/ 	.short	0x0001
        /*0052*/ 	.short	0x0008
        /*0054*/ 	.byte	0x00, 0xf5, 0x21, 0x00


	//----- nvinfo : EIATTR_KPARAM_INFO
	.align		4
.L_35:
        /*0058*/ 	.byte	0x04, 0x17
        /*005a*/ 	.short	(.L_37 - .L_36)
.L_36:
        /*005c*/ 	.word	0x00000000
        /*0060*/ 	.short	0x0000
        /*0062*/ 	.short	0x0000
        /*0064*/ 	.byte	0x00, 0xf5, 0x21, 0x00


	//----- nvinfo : EIATTR_SPARSE_MMA_MASK
	.align		4
.L_37:
        /*0068*/ 	.byte	0x03, 0x50
        /*006a*/ 	.short	0x0000


	//----- nvinfo : EIATTR_MAXREG_COUNT
	.align		4
        /*006c*/ 	.byte	0x03, 0x1b
        /*006e*/ 	.short	0x00ff


	//----- nvinfo : EIATTR_MERCURY_ISA_VERSION
	.align		4
        /*0070*/ 	.byte	0x03, 0x5f
        /*0072*/ 	.short	0x0101


	//----- nvinfo : EIATTR_VRC_CTA_INIT_COUNT
	.align		4
        /*0074*/ 	.byte	0x02, 0x4a
	.zero		1
	.zero		1


	//----- nvinfo : EIATTR_EXIT_INSTR_OFFSETS
	.align		4
        /*0078*/ 	.byte	0x04, 0x1c
        /*007a*/ 	.short	(.L_39 - .L_38)


	//   ....[0]....
.L_38:
        /*007c*/ 	.word	0x00000bf0


	//----- nvinfo : EIATTR_CBANK_PARAM_SIZE
	.align		4
.L_39:
        /*0080*/ 	.byte	0x03, 0x19
        /*0082*/ 	.short	0x0024


	//----- nvinfo : EIATTR_PARAM_CBANK
	.align		4
        /*0084*/ 	.byte	0x04, 0x0a
        /*0086*/ 	.short	(.L_41 - .L_40)
	.align		4
.L_40:
        /*0088*/ 	.word	index@(.nv.constant0._Z18cudaFullyConnectedPfS_S_iii)
        /*008c*/ 	.short	0x0380
        /*008e*/ 	.short	0x0024


	//----- nvinfo : EIATTR_SW_WAR
	.align		4
.L_41:
        /*0090*/ 	.byte	0x04, 0x36
        /*0092*/ 	.short	(.L_43 - .L_42)
.L_42:
        /*0094*/ 	.word	0x00000008
.L_43:


//--------------------- .nv.info._Z12cudaMeanPoolPfS_iii --------------------------
	.section	.nv.info._Z12cudaMeanPoolPfS_iii,"",@"SHT_CUDA_INFO"
	.sectionflags	@""
	.align	4


	//----- nvinfo : EIATTR_CUDA_API_VERSION
	.align		4
        /*0000*/ 	.byte	0x04, 0x37
        /*0002*/ 	.short	(.L_45 - .L_44)
.L_44:
        /*0004*/ 	.word	0x00000082


	//----- nvinfo : EIATTR_KPARAM_INFO
	.align		4
.L_45:
        /*0008*/ 	.byte	0x04, 0x17
        /*000a*/ 	.short	(.L_47 - .L_46)
.L_46:
        /*000c*/ 	.word	0x00000000
        /*0010*/ 	.short	0x0004
        /*0012*/ 	.short	0x0018
        /*0014*/ 	.byte	0x00, 0xf0, 0x11, 0x00


	//----- nvinfo : EIATTR_KPARAM_INFO
	.align		4
.L_47:
        /*0018*/ 	.byte	0x04, 0x17
        /*001a*/ 	.short	(.L_49 - .L_48)
.L_48:
        /*001c*/ 	.word	0x00000000
        /*0020*/ 	.short	0x0003
        /*0022*/ 	.short	0x0014
        /*0024*/ 	.byte	0x00, 0xf0, 0x11, 0x00


	//----- nvinfo : EIATTR_KPARAM_INFO
	.align		4
.L_49:
        /*0028*/ 	.byte	0x04, 0x17
        /*002a*/ 	.short	(.L_51 - .L_50)
.L_50:
        /*002c*/ 	.word	0x00000000
        /*0030*/ 	.short	0x0002
        /*0032*/ 	.short	0x0010
        /*0034*/ 	.byte	0x00, 0xf0, 0x11, 0x00


	//----- nvinfo : EIATTR_KPARAM_INFO
	.align		4
.L_51:
        /*0038*/ 	.byte	0x04, 0x17
        /*003a*/ 	.short	(.L_53 - .L_52)
.L_52:
        /*003c*/ 	.word	0x00000000
        /*0040*/ 	.short	0x0001
        /*0042*/ 	.short	0x0008
        /*0044*/ 	.byte	0x00, 0xf5, 0x21, 0x00


	//----- nvinfo : EIATTR_KPARAM_INFO
	.align		4
.L_53:
        /*0048*/ 	.byte	0x04, 0x17
        /*004a*/ 	.short	(.L_55 - .L_54)
.L_54:
        /*004c*/ 	.word	0x00000000
        /*0050*/ 	.short	0x0000
        /*0052*/ 	.short	0x0000
        /*0054*/ 	.byte	0x00, 0xf5, 0x21, 0x00


	//----- nvinfo : EIATTR_SPARSE_MMA_MASK
	.align		4
.L_55:
        /*0058*/ 	.byte	0x03, 0x50
        /*005a*/ 	.short	0x0000


	//----- nvinfo : EIATTR_MAXREG_COUNT
	.align		4
        /*005c*/ 	.byte	0x03, 0x1b
        /*005e*/ 	.short	0x00ff


	//----- nvinfo : EIATTR_MERCURY_ISA_VERSION
	.align		4
        /*0060*/ 	.byte	0x03, 0x5f
        /*0062*/ 	.short	0x0101


	//----- nvinfo : EIATTR_VRC_CTA_INIT_COUNT
	.align		4
        /*0064*/ 	.byte	0x02, 0x4a
	.zero		1
	.zero		1


	//----- nvinfo : EIATTR_EXIT_INSTR_OFFSETS
	.align		4
        /*0068*/ 	.byte	0x04, 0x1c
        /*006a*/ 	.short	(.L_57 - .L_56)


	//   ....[0]....
.L_56:
        /*006c*/ 	.word	0x000000c0


	//   ....[1]....
        /*0070*/ 	.word	0x000011b0


	//   ....[2]....
        /*0074*/ 	.word	0x00001250


	//   ....[3]....
        /*0078*/ 	.word	0x000012d0


	//----- nvinfo : EIATTR_CBANK_PARAM_SIZE
	.align		4
.L_57:
        /*007c*/ 	.byte	0x03, 0x19
        /*007e*/ 	.short	0x001c


	//----- nvinfo : EIATTR_PARAM_CBANK
	.align		4
        /*0080*/ 	.byte	0x04, 0x0a
        /*0082*/ 	.short	(.L_59 - .L_58)
	.align		4
.L_58:
        /*0084*/ 	.word	index@(.nv.constant0._Z12cudaMeanPoolPfS_iii)
        /*0088*/ 	.short	0x0380
        /*008a*/ 	.short	0x001c


	//----- nvinfo : EIATTR_SW_WAR
	.align		4
.L_59:
        /*008c*/ 	.byte	0x04, 0x36
        /*008e*/ 	.short	(.L_61 - .L_60)
.L_60:
        /*0090*/ 	.word	0x00000008
.L_61:


//--------------------- .nv.info._Z8cudaTanhPfi   --------------------------
	.section	.nv.info._Z8cudaTanhPfi,"",@"SHT_CUDA_INFO"
	.sectionflags	@""
	.align	4


	//----- nvinfo : EIATTR_CUDA_API_VERSION
	.align		4
        /*0000*/ 	.byte	0x04, 0x37
        /*0002*/ 	.short	(.L_63 - .L_62)
.L_62:
        /*0004*/ 	.word	0x00000082


	//----- nvinfo : EIATTR_KPARAM_INFO
	.align		4
.L_63:
        /*0008*/ 	.byte	0x04, 0x17
        /*000a*/ 	.short	(.L_65 - .L_64)
.L_64:
        /*000c*/ 	.word	0x00000000
        /*0010*/ 	.short	0x0001
        /*0012*/ 	.short	0x0008
        /*0014*/ 	.byte	0x00, 0xf0, 0x11, 0x00


	//----- nvinfo : EIATTR_KPARAM_INFO
	.align		4
.L_65:
        /*0018*/ 	.byte	0x04, 0x17
        /*001a*/ 	.short	(.L_67 - .L_66)
.L_66:
        /*001c*/ 	.word	0x00000000
        /*0020*/ 	.short	0x0000
        /*0022*/ 	.short	0x0000
        /*0024*/ 	.byte	0x00, 0xf5, 0x21, 0x00


	//----- nvinfo : EIATTR_SPARSE_MMA_MASK
	.align		4
.L_67:
        /*0028*/ 	.byte	0x03, 0x50
        /*002a*/ 	.short	0x0000


	//----- nvinfo : EIATTR_MAXREG_COUNT
	.align		4
        /*002c*/ 	.byte	0x03, 0x1b
        /*002e*/ 	.short	0x00ff


	//----- nvinfo : EIATTR_MERCURY_ISA_VERSION
	.align		4
        /*0030*/ 	.byte	0x03, 0x5f
        /*0032*/ 	.short	0x0101


	//----- nvinfo : EIATTR_VRC_CTA_INIT_COUNT
	.align		4
        /*0034*/ 	.byte	0x02, 0x4a
	.zero		1
	.zero		1


	//----- nvinfo : EIATTR_EXIT_INSTR_OFFSETS
	.align		4
        /*0038*/ 	.byte	0x04, 0x1c
        /*003a*/ 	.short	(.L_69 - .L_68)


	//   ....[0]....
.L_68:
        /*003c*/ 	.word	0x00000070


	//   ....[1]....
        /*0040*/ 	.word	0x00000240


	//----- nvinfo : EIATTR_CRS_STACK_SIZE
	.align		4
.L_69:
        /*0044*/ 	.byte	0x04, 0x1e
        /*0046*/ 	.short	(.L_71 - .L_70)
.L_70:
        /*0048*/ 	.word	0x00000000


	//----- nvinfo : EIATTR_CBANK_PARAM_SIZE
	.align		4
.L_71:
        /*004c*/ 	.byte	0x03, 0x19
        /*004e*/ 	.short	0x000c


	//----- nvinfo : EIATTR_PARAM_CBANK
	.align		4
        /*0050*/ 	.byte	0x04, 0x0a
        /*0052*/ 	.short	(.L_73 - .L_72)
	.align		4
.L_72:
        /*0054*/ 	.word	index@(.nv.constant0._Z8cudaTanhPfi)
        /*0058*/ 	.short	0x0380
        /*005a*/ 	.short	0x000c


	//----- nvinfo : EIATTR_SW_WAR
	.align		4
.L_73:
        /*005c*/ 	.byte	0x04, 0x36
        /*005e*/ 	.short	(.L_75 - .L_74)
.L_74:
        /*0060*/ 	.word	0x00000008
.L_75:


//--------------------- .nv.info._Z10cudaConv2DPfS_S_iiii --------------------------
	.section	.nv.info._Z10cudaConv2DPfS_S_iiii,"",@"SHT_CUDA_INFO"
	.sectionflags	@""
	.align	4


	//----- nvinfo : EIATTR_CUDA_API_VERSION
	.align		4
        /*0000*/ 	.byte	0x04, 0x37
        /*0002*/ 	.short	(.L_77 - .L_76)
.L_76:
        /*0004*/ 	.word	0x00000082


	//----- nvinfo : EIATTR_KPARAM_INFO
	.align		4
.L_77:
        /*0008*/ 	.byte	0x04, 0x17
        /*000a*/ 	.short	(.L_79 - .L_78)
.L_78:
        /*000c*/ 	.word	0x00000000
        /*0010*/ 	.short	0x0006
        /*0012*/ 	.short	0x0024
        /*0014*/ 	.byte	0x00, 0xf0, 0x11, 0x00


	//----- nvinfo : EIATTR_KPARAM_INFO
	.align		4
.L_79:
        /*0018*/ 	.byte	0x04, 0x17
        /*001a*/ 	.short	(.L_81 - .L_80)
.L_80:
        /*001c*/ 	.word	0x00000000
        /*0020*/ 	.short	0x0005
        /*0022*/ 	.short	0x0020
        /*0024*/ 	.byte	0x00, 0xf0, 0x11, 0x00


	//----- nvinfo : EIATTR_KPARAM_INFO
	.align		4
.L_81:
        /*0028*/ 	.byte	0x04, 0x17
        /*002a*/ 	.short	(.L_83 - .L_82)
.L_82:
        /*002c*/ 	.word	0x00000000
        /*0030*/ 	.short	0x0004
        /*0032*/ 	.short	0x001c
        /*0034*/ 	.byte	0x00, 0xf0, 0x11, 0x00


	//----- nvinfo : EIATTR_KPARAM_INFO
	.align		4
.L_83:
        /*0038*/ 	.byte	0x04, 0x17
        /*003a*/ 	.short	(.L_85 - .L_84)
.L_84:
        /*003c*/ 	.word	0x00000000
        /*0040*/ 	.short	0x0003
        /*0042*/ 	.short	0x0018
        /*0044*/ 	.byte	0x00, 0xf0, 0x11, 0x00


	//----- nvinfo : EIATTR_KPARAM_INFO
	.align		4
.L_85:
        /*0048*/ 	.byte	0x04, 0x17
        /*004a*/ 	.short	(.L_87 - .L_86)
.L_86:
        /*004c*/ 	.word	0x00000000
        /*0050*/ 	.short	0x0002
        /*0052*/ 	.short	0x0010
        /*0054*/ 	.byte	0x00, 0xf5, 0x21, 0x00


	//----- nvinfo : EIATTR_KPARAM_INFO
	.align		4
.L_87:
        /*0058*/ 	.byte	0x04, 0x17
        /*005a*/ 	.short	(.L_89 - .L_88)
.L_88:
        /*005c*/ 	.word	0x00000000
        /*0060*/ 	.short	0x0001
        /*0062*/ 	.short	0x0008
        /*0064*/ 	.byte	0x00, 0xf5, 0x21, 0x00


	//----- nvinfo : EIATTR_KPARAM_INFO
	.align		4
.L_89:
        /*0068*/ 	.byte	0x04, 0x17
        /*006a*/ 	.short	(.L_91 - .L_90)
.L_90:
        /*006c*/ 	.word	0x00000000
        /*0070*/ 	.short	0x0000
        /*0072*/ 	.short	0x0000
        /*0074*/ 	.byte	0x00, 0xf5, 0x21, 0x00


	//----- nvinfo : EIATTR_SPARSE_MMA_MASK
	.align		4
.L_91:
        /*0078*/ 	.byte	0x03, 0x50
        /*007a*/ 	.short	0x0000


	//----- nvinfo : EIATTR_MAXREG_COUNT
	.align		4
        /*007c*/ 	.byte	0x03, 0x1b
        /*007e*/ 	.short	0x00ff


	//----- nvinfo : EIATTR_MERCURY_ISA_VERSION
	.align		4
        /*0080*/ 	.byte	0x03, 0x5f
        /*0082*/ 	.short	0x0101


	//----- nvinfo : EIATTR_VRC_CTA_INIT_COUNT
	.align		4
        /*0084*/ 	.byte	0x02, 0x4a
	.zero		1
	.zero		1


	//----- nvinfo : EIATTR_EXIT_INSTR_OFFSETS
	.align		4
        /*0088*/ 	.byte	0x04, 0x1c
        /*008a*/ 	.short	(.L_93 - .L_92)


	//   ....[0]....
.L_92:
        /*008c*/ 	.word	0x00000130


	//   ....[1]....
        /*0090*/ 	.word	0x00000ab0


	//   ....[2]....
        /*0094*/ 	.word	0x00000d80


	//   ....[3]....
        /*0098*/ 	.word	0x00000ef0


	//   ....[4]....
        /*009c*/ 	.word	0x00000fe0


	//   ....[5]....
        /*00a0*/ 	.word	0x00001040


	//----- nvinfo : EIATTR_CBANK_PARAM_SIZE
	.align		4
.L_93:
        /*00a4*/ 	.byte	0x03, 0x19
        /*00a6*/ 	.short	0x0028


	//----- nvinfo : EIATTR_PARAM_CBANK
	.align		4
        /*00a8*/ 	.byte	0x04, 0x0a
        /*00aa*/ 	.short	(.L_95 - .L_94)
	.align		4
.L_94:
        /*00ac*/ 	.word	index@(.nv.constant0._Z10cudaConv2DPfS_S_iiii)
        /*00b0*/ 	.short	0x0380
        /*00b2*/ 	.short	0x0028


	//----- nvinfo : EIATTR_SW_WAR
	.align		4
.L_95:
        /*00b4*/ 	.byte	0x04, 0x36
        /*00b6*/ 	.short	(.L_97 - .L_96)
.L_96:
        /*00b8*/ 	.word	0x00000008
.L_97:


//--------------------- .nv.callgraph             --------------------------
	.section	.nv.callgraph,"",@"SHT_CUDA_CALLGRAPH"
	.align	4
	.sectionentsize	8
	.align		4
        /*0000*/ 	.word	0x00000000
	.align		4
        /*0004*/ 	.word	0xffffffff
	.align		4
        /*0008*/ 	.word	0x00000000
	.align		4
        /*000c*/ 	.word	0xfffffffe
	.align		4
        /*0010*/ 	.word	0x00000000
	.align		4
        /*0014*/ 	.word	0xfffffffd
	.align		4
        /*0018*/ 	.word	0x00000000
	.align		4
        /*001c*/ 	.word	0xfffffffc


//--------------------- .text._Z18cudaFullyConnectedPfS_S_iii --------------------------
	.section	.text._Z18cudaFullyConnectedPfS_S_iii,"ax",@progbits
	.align	128
        .global         _Z18cudaFullyConnectedPfS_S_iii
        .type           _Z18cudaFullyConnectedPfS_S_iii,@function
        .size           _Z18cudaFullyConnectedPfS_S_iii,(.L_x_30 - _Z18cudaFullyConnectedPfS_S_iii)
        .other          _Z18cudaFullyConnectedPfS_S_iii,@"STO_CUDA_ENTRY STV_DEFAULT"
_Z18cudaFullyConnectedPfS_S_iii:
.text._Z18cudaFullyConnectedPfS_S_iii:
[----:B------:R-:W-:Y:S08]  /*0000*/  LDC R1, c[0x0][0x37c] ;  /* 0x0000df00ff017b82 */ /* 0x000ff00000000800 */
[----:B------:R-:W0:Y:S01]  /*0010*/  LDC R0, c[0x0][0x3a0] ;  /* 0x0000e800ff007b82 */ /* 0x000e220000000800 */
[----:B------:R-:W1:Y:S01]  /*0020*/  LDCU.64 UR8, c[0x0][0x398] ;  /* 0x00007300ff0877ac */ /* 0x000e620008000a00 */
[----:B------:R-:W2:Y:S01]  /*0030*/  S2R R2, SR_TID.X ;  /* 0x0000000000027919 */ /* 0x000ea20000002100 */
[----:B------:R-:W-:Y:S01]  /*0040*/  HFMA2 R24, -RZ, RZ, 0, 0 ;  /* 0x00000000ff187431 */ /* 0x000fe200000001ff */
[----:B------:R-:W3:Y:S01]  /*0050*/  LDCU.64 UR6, c[0x0][0x358] ;  /* 0x00006b00ff0677ac */ /* 0x000ee20008000a00 */
[----:B-1----:R-:W-:-:S06]  /*0060*/  UIMAD UR4, UR9, UR8, URZ ;  /* 0x00000008090472a4 */ /* 0x002fcc000f8e02ff */
[----:B0-----:R-:W-:-:S05]  /*0070*/  IMAD R3, R0, UR4, RZ ;  /* 0x0000000400037c24 */ /* 0x001fca000f8e02ff */
[----:B------:R-:W-:-:S13]  /*0080*/  ISETP.GE.AND P0, PT, R3, 0x1, PT ;  /* 0x000000010300780c */ /* 0x000fda0003f06270 */
[----:B--23--:R-:W-:Y:S05]  /*0090*/  @!P0 BRA `(.L_x_0) ;  /* 0x0000000800c88947 */ /* 0x00cfea0003800000 */
[C---:B------:R-:W-:Y:S02]  /*00a0*/  IADD3 R4, PT, PT, R3.reuse, -0x1, RZ ;  /* 0xffffffff03047810 */ /* 0x040fe40007ffe0ff */
[----:B------:R-:W-:Y:S02]  /*00b0*/  LOP3.LUT R5, R3, 0xf, RZ, 0xc0, !PT ;  /* 0x0000000f03057812 */ /* 0x000fe400078ec0ff */
[----:B------:R-:W-:Y:S02]  /*00c0*/  ISETP.GE.U32.AND P1, PT, R4, 0xf, PT ;  /* 0x0000000f0400780c */ /* 0x000fe40003f26070 */
[----:B------:R-:W-:Y:S02]  /*00d0*/  ISETP.NE.AND P0, PT, R5, RZ, PT ;  /* 0x000000ff0500720c */ /* 0x000fe40003f05270 */
[----:B------:R-:W-:Y:S02]  /*00e0*/  MOV R24, RZ ;  /* 0x000000ff00187202 */ /* 0x000fe40000000f00 */
[----:B------:R-:W-:-:S07]  /*00f0*/  MOV R7, RZ ;  /* 0x000000ff00077202 */ /* 0x000fce0000000f00 */
[----:B------:R-:W-:Y:S05]  /*0100*/  @!P1 BRA `(.L_x_1) ;  /* 0x00000004004c9947 */ /* 0x000fea0003800000 */
[----:B------:R-:W0:Y:S01]  /*0110*/  LDCU.64 UR4, c[0x0][0x380] ;  /* 0x00007000ff0477ac */ /* 0x000e220008000a00 */
[----:B------:R-:W-:Y:S01]  /*0120*/  IMAD R9, R0, UR9, RZ ;  /* 0x0000000900097c24 */ /* 0x000fe2000f8e02ff */
[----:B------:R-:W-:Y:S02]  /*0130*/  LOP3.LUT R7, R3, 0x7ffffff0, RZ, 0xc0, !PT ;  /* 0x7ffffff003077812 */ /* 0x000fe400078ec0ff */
[----:B------:R-:W-:Y:S01]  /*0140*/  MOV R24, RZ ;  /* 0x000000ff00187202 */ /* 0x000fe20000000f00 */
[----:B------:R-:W-:Y:S01]  /*0150*/  IMAD R9, R9, UR8, RZ ;  /* 0x0000000809097c24 */ /* 0x000fe2000f8e02ff */
[----:B------:R-:W-:Y:S02]  /*0160*/  MOV R4, R2 ;  /* 0x0000000200047202 */ /* 0x000fe40000000f00 */
[----:B------:R-:W-:Y:S01]  /*0170*/  IADD3 R6, PT, PT, -R7, RZ, RZ ;  /* 0x000000ff07067210 */ /* 0x000fe20007ffe1ff */
[----:B0-----:R-:W-:-:S04]  /*0180*/  UIADD3 UR4, UP0, UPT, UR4, 0x20, URZ ;  /* 0x0000002004047890 */ /* 0x001fc8000ff1e0ff */
[----:B------:R-:W-:Y:S02]  /*0190*/  UIADD3.X UR5, UPT, UPT, URZ, UR5, URZ, UP0, !UPT ;  /* 0x00000005ff057290 */ /* 0x000fe400087fe4ff */
[----:B------:R-:W-:-:S04]  /*01a0*/  MOV R8, UR4 ;  /* 0x0000000400087c02 */ /* 0x000fc80008000f00 */
[----:B------:R-:W-:-:S07]  /*01b0*/  MOV R13, UR5 ;  /* 0x00000005000d7c02 */ /* 0x000fce0008000f00 */
.L_x_2:
[----:B------:R-:W0:Y:S01]  /*01c0*/  LDC.64 R14, c[0x0][0x388] ;  /* 0x0000e200ff0e7b82 */ /* 0x000e220000000a00 */
[----:B------:R-:W-:-:S05]  /*01d0*/  MOV R12, R8 ;  /* 0x00000008000c7202 */ /* 0x000fca0000000f00 */
[----:B------:R-:W2:Y:S04]  /*01e0*/  LDG.E R8, desc[UR6][R12.64+-0x20] ;  /* 0xffffe0060c087981 */ /* 0x000ea8000c1e1900 */
[----:B------:R-:W3:Y:S04]  /*01f0*/  LDG.E R10, desc[UR6][R12.64+-0x1c] ;  /* 0xffffe4060c0a7981 */ /* 0x000ee8000c1e1900 */
[----:B------:R-:W4:Y:S01]  /*0200*/  LDG.E R19, desc[UR6][R12.64+-0x18] ;  /* 0xffffe8060c137981 */ /* 0x000f22000c1e1900 */
[----:B0-----:R-:W-:-:S05]  /*0210*/  IMAD.WIDE R14, R4, 0x4, R14 ;  /* 0x00000004040e7825 */ /* 0x001fca00078e020e */
[----:B------:R-:W2:Y:S01]  /*0220*/  LDG.E R11, desc[UR6][R14.64] ;  /* 0x000000060e0b7981 */ /* 0x000ea2000c1e1900 */
[----:B------:R-:W-:-:S05]  /*0230*/  IMAD.WIDE.U32 R20, R3, 0x4, R14 ;  /* 0x0000000403147825 */ /* 0x000fca00078e000e */
[----:B------:R-:W3:Y:S01]  /*0240*/  LDG.E R25, desc[UR6][R20.64] ;  /* 0x0000000614197981 */ /* 0x000ee2000c1e1900 */
[----:B------:R-:W-:-:S03]  /*0250*/  IMAD.WIDE.U32 R22, R3, 0x4, R20 ;  /* 0x0000000403167825 */ /* 0x000fc600078e0014 */
[----:B------:R-:W5:Y:S04]  /*0260*/  LDG.E R15, desc[UR6][R12.64+-0x10] ;  /* 0xfffff0060c0f7981 */ /* 0x000f68000c1e1900 */
[----:B------:R0:W4:Y:S01]  /*0270*/  LDG.E R18, desc[UR6][R22.64] ;  /* 0x0000000616127981 */ /* 0x000122000c1e1900 */
[----:B------:R-:W-:-:S03]  /*0280*/  IMAD.WIDE.U32 R16, R3, 0x4, R22 ;  /* 0x0000000403107825 */ /* 0x000fc600078e0016 */
[----:B------:R-:W5:Y:S01]  /*0290*/  LDG.E R21, desc[UR6][R12.64+-0xc] ;  /* 0xfffff4060c157981 */ /* 0x000f62000c1e1900 */
[----:B------:R-:W-:-:S03]  /*02a0*/  IMAD.WIDE.U32 R26, R3, 0x4, R16 ;  /* 0x00000004031a7825 */ /* 0x000fc600078e0010 */
[----:B------:R-:W5:Y:S01]  /*02b0*/  LDG.E R17, desc[UR6][R16.64] ;  /* 0x0000000610117981 */ /* 0x000f62000c1e1900 */
[----:B------:R-:W-:-:S03]  /*02c0*/  IMAD.WIDE.U32 R28, R3, 0x4, R26 ;  /* 0x00000004031c7825 */ /* 0x000fc600078e001a */
[----:B------:R3:W5:Y:S04]  /*02d0*/  LDG.E R14, desc[UR6][R26.64] ;  /* 0x000000061a0e7981 */ /* 0x000768000c1e1900 */
[----:B------:R-:W5:Y:S04]  /*02e0*/  LDG.E R20, desc[UR6][R28.64] ;  /* 0x000000061c147981 */ /* 0x000f68000c1e1900 */
[----:B------:R-:W5:Y:S01]  /*02f0*/  LDG.E R16, desc[UR6][R12.64+-0x14] ;  /* 0xffffec060c107981 */ /* 0x000f62000c1e1900 */
[----:B0-----:R-:W-:-:S03]  /*0300*/  IMAD.WIDE.U32 R22, R3, 0x4, R28 ;  /* 0x0000000403167825 */ /* 0x001fc600078e001c */
[----:B------:R-:W5:Y:S01]  /*0310*/  LDG.E R27, desc[UR6][R12.64+-0x4] ;  /* 0xfffffc060c1b7981 */ /* 0x000f62000c1e1900 */
[----:B--2---:R-:W-:-:S03]  /*0320*/  FFMA R24, R8, R11, R24 ;  /* 0x0000000b08187223 */ /* 0x004fc60000000018 */
[----:B------:R0:W2:Y:S04]  /*0330*/  LDG.E R8, desc[UR6][R22.64] ;  /* 0x0000000616087981 */ /* 0x0000a8000c1e1900 */
[----:B------:R-:W2:Y:S01]  /*0340*/  LDG.E R11, desc[UR6][R12.64+-0x8] ;  /* 0xfffff8060c0b7981 */ /* 0x000ea2000c1e1900 */
[----:B---3--:R-:W-:Y:S01]  /*0350*/  FFMA R26, R10, R25, R24 ;  /* 0x000000190a1a7223 */ /* 0x008fe20000000018 */
[----:B0-----:R-:W-:-:S05]  /*0360*/  IMAD.WIDE.U32 R22, R3, 0x4, R22 ;  /* 0x0000000403167825 */ /* 0x001fca00078e0016 */
[----:B------:R0:W3:Y:S01]  /*0370*/  LDG.E R10, desc[UR6][R22.64] ;  /* 0x00000006160a7981 */ /* 0x0000e2000c1e1900 */
[----:B------:R-:W-:-:S04]  /*0380*/  IMAD.WIDE.U32 R24, R3, 0x4, R22 ;  /* 0x0000000403187825 */ /* 0x000fc800078e0016 */
[----:B----4-:R-:W-:Y:S02]  /*0390*/  FFMA R28, R19, R18, R26 ;  /* 0x00000012131c7223 */ /* 0x010fe4000000001a */
[----:B------:R-:W4:Y:S04]  /*03a0*/  LDG.E R26, desc[UR6][R12.64] ;  /* 0x000000060c1a7981 */ /* 0x000f28000c1e1900 */
[----:B------:R-:W4:Y:S01]  /*03b0*/  LDG.E R29, desc[UR6][R24.64] ;  /* 0x00000006181d7981 */ /* 0x000f22000c1e1900 */
[----:B------:R-:W-:-:S03]  /*03c0*/  IMAD.WIDE.U32 R18, R3, 0x4, R24 ;  /* 0x0000000403127825 */ /* 0x000fc600078e0018 */
[----:B------:R-:W4:Y:S01]  /*03d0*/  LDG.E R25, desc[UR6][R12.64+0x8] ;  /* 0x000008060c197981 */ /* 0x000f22000c1e1900 */
[----:B-----5:R-:W-:Y:S01]  /*03e0*/  FFMA R28, R16, R17, R28 ;  /* 0x00000011101c7223 */ /* 0x020fe2000000001c */
[----:B------:R-:W-:Y:S02]  /*03f0*/  IMAD.WIDE.U32 R16, R3, 0x4, R18 ;  /* 0x0000000403107825 */ /* 0x000fe400078e0012 */
[----:B------:R-:W5:Y:S02]  /*0400*/  LDG.E R18, desc[UR6][R18.64] ;  /* 0x0000000612127981 */ /* 0x000f64000c1e1900 */
[----:B------:R-:W-:Y:S01]  /*0410*/  FFMA R28, R15, R14, R28 ;  /* 0x0000000e0f1c7223 */ /* 0x000fe2000000001c */
[----:B------:R-:W-:-:S04]  /*0420*/  IMAD.WIDE.U32 R14, R3, 0x4, R16 ;  /* 0x00000004030e7825 */ /* 0x000fc800078e0010 */
[----:B0-----:R-:W-:Y:S01]  /*0430*/  FFMA R22, R21, R20, R28 ;  /* 0x0000001415167223 */ /* 0x001fe2000000001c */
[----:B------:R-:W5:Y:S04]  /*0440*/  LDG.E R16, desc[UR6][R16.64] ;  /* 0x0000000610107981 */ /* 0x000f68000c1e1900 */
[----:B------:R-:W5:Y:S01]  /*0450*/  LDG.E R28, desc[UR6][R12.64+0x4] ;  /* 0x000004060c1c7981 */ /* 0x000f62000c1e1900 */
[----:B------:R-:W-:-:S03]  /*0460*/  IMAD.WIDE.U32 R20, R3, 0x4, R14 ;  /* 0x0000000403147825 */ /* 0x000fc600078e000e */
[----:B------:R0:W5:Y:S04]  /*0470*/  LDG.E R24, desc[UR6][R14.64] ;  /* 0x000000060e187981 */ /* 0x000168000c1e1900 */
[----:B------:R-:W5:Y:S01]  /*0480*/  LDG.E R19, desc[UR6][R12.64+0x10] ;  /* 0x000010060c137981 */ /* 0x000f62000c1e1900 */
[----:B--2---:R-:W-:Y:S01]  /*0490*/  FFMA R11, R11, R8, R22 ;  /* 0x000000080b0b7223 */ /* 0x004fe20000000016 */
[----:B------:R-:W-:Y:S02]  /*04a0*/  IMAD.WIDE.U32 R22, R3, 0x4, R20 ;  /* 0x0000000403167825 */ /* 0x000fe400078e0014 */
[----:B------:R-:W2:Y:S04]  /*04b0*/  LDG.E R8, desc[UR6][R12.64+0xc] ;  /* 0x00000c060c087981 */ /* 0x000ea8000c1e1900 */
[----:B------:R-:W2:Y:S01]  /*04c0*/  LDG.E R20, desc[UR6][R20.64] ;  /* 0x0000000614147981 */ /* 0x000ea2000c1e1900 */
[----:B---3--:R-:W-:Y:S01]  /*04d0*/  FFMA R27, R27, R10, R11 ;  /* 0x0000000a1b1b7223 */ /* 0x008fe2000000000b */
[----:B------:R-:W-:-:S02]  /*04e0*/  IMAD.WIDE.U32 R10, R3, 0x4, R22 ;  /* 0x00000004030a7825 */ /* 0x000fc400078e0016 */
[----:B------:R-:W3:Y:S04]  /*04f0*/  LDG.E R22, desc[UR6][R22.64] ;  /* 0x0000000616167981 */ /* 0x000ee8000c1e1900 */
[----:B------:R1:W3:Y:S01]  /*0500*/  LDG.E R21, desc[UR6][R12.64+0x1c] ;  /* 0x00001c060c157981 */ /* 0x0002e2000c1e1900 */
[----:B----4-:R-:W-:Y:S01]  /*0510*/  FFMA R29, R26, R29, R27 ;  /* 0x0000001d1a1d7223 */ /* 0x010fe2000000001b */
[----:B0-----:R-:W-:Y:S02]  /*0520*/  IMAD.WIDE.U32 R14, R3, 0x4, R10 ;  /* 0x00000004030e7825 */ /* 0x001fe400078e000a */
[----:B------:R-:W3:Y:S04]  /*0530*/  LDG.E R27, desc[UR6][R12.64+0x14] ;  /* 0x000014060c1b7981 */ /* 0x000ee8000c1e1900 */
[----:B------:R-:W4:Y:S04]  /*0540*/  LDG.E R17, desc[UR6][R10.64] ;  /* 0x000000060a117981 */ /* 0x000f28000c1e1900 */
[----:B------:R-:W4:Y:S04]  /*0550*/  LDG.E R26, desc[UR6][R12.64+0x18] ;  /* 0x000018060c1a7981 */ /* 0x000f28000c1e1900 */
[----:B------:R-:W4:Y:S01]  /*0560*/  LDG.E R14, desc[UR6][R14.64] ;  /* 0x000000060e0e7981 */ /* 0x000f22000c1e1900 */
[----:B------:R-:W-:Y:S01]  /*0570*/  IADD3 R6, PT, PT, R6, 0x10, RZ ;  /* 0x0000001006067810 */ /* 0x000fe20007ffe0ff */
[----:B-----5:R-:W-:-:S04]  /*0580*/  FFMA R18, R28, R18, R29 ;  /* 0x000000121c127223 */ /* 0x020fc8000000001d */
[----:B------:R-:W-:Y:S01]  /*0590*/  FFMA R25, R25, R16, R18 ;  /* 0x0000001019197223 */ /* 0x000fe20000000012 */
[----:B------:R-:W-:Y:S02]  /*05a0*/  ISETP.NE.AND P1, PT, R6, RZ, PT ;  /* 0x000000ff0600720c */ /* 0x000fe40003f25270 */
[----:B------:R-:W-:Y:S01]  /*05b0*/  LEA R4, R9, R4, 0x4 ;  /* 0x0000000409047211 */ /* 0x000fe200078e20ff */
[----:B--2---:R-:W-:-:S04]  /*05c0*/  FFMA R8, R8, R24, R25 ;  /* 0x0000001808087223 */ /* 0x004fc80000000019 */
[----:B------:R-:W-:-:S04]  /*05d0*/  FFMA R8, R19, R20, R8 ;  /* 0x0000001413087223 */ /* 0x000fc80000000008 */
[----:B---3--:R-:W-:Y:S01]  /*05e0*/  FFMA R27, R27, R22, R8 ;  /* 0x000000161b1b7223 */ /* 0x008fe20000000008 */
[----:B------:R-:W-:-:S03]  /*05f0*/  IADD3 R8, P2, PT, R12, 0x40, RZ ;  /* 0x000000400c087810 */ /* 0x000fc60007f5e0ff */
[----:B----4-:R-:W-:Y:S01]  /*0600*/  FFMA R26, R26, R17, R27 ;  /* 0x000000111a1a7223 */ /* 0x010fe2000000001b */
[----:B-1----:R-:W-:-:S03]  /*0610*/  IADD3.X R13, PT, PT, RZ, R13, RZ, P2, !PT ;  /* 0x0000000dff0d7210 */ /* 0x002fc600017fe4ff */
[----:B------:R-:W-:Y:S01]  /*0620*/  FFMA R24, R21, R14, R26 ;  /* 0x0000000e15187223 */ /* 0x000fe2000000001a */
[----:B------:R-:W-:Y:S06]  /*0630*/  @P1 BRA `(.L_x_2) ;  /* 0xfffffff800e01947 */ /* 0x000fec000383ffff */
.L_x_1:
[----:B------:R-:W-:Y:S05]  /*0640*/  @!P0 BRA `(.L_x_0) ;  /* 0x00000004005c8947 */ /* 0x000fea0003800000 */
[----:B------:R-:W-:Y:S02]  /*0650*/  ISETP.GE.U32.AND P0, PT, R5, 0x8, PT ;  /* 0x000000080500780c */ /* 0x000fe40003f06070 */
[----:B------:R-:W-:-:S04]  /*0660*/  LOP3.LUT R22, R3, 0x7, RZ, 0xc0, !PT ;  /* 0x0000000703167812 */ /* 0x000fc800078ec0ff */
[----:B------:R-:W-:-:S07]  /*0670*/  ISETP.NE.AND P1, PT, R22, RZ, PT ;  /* 0x000000ff1600720c */ /* 0x000fce0003f25270 */
[----:B------:R-:W-:Y:S06]  /*0680*/  @!P0 BRA `(.L_x_3) ;  /* 0x0000000000948947 */ /* 0x000fec0003800000 */
[----:B------:R-:W0:Y:S01]  /*0690*/  LDC.64 R14, c[0x0][0x388] ;  /* 0x0000e200ff0e7b82 */ /* 0x000e220000000a00 */
[----:B------:R-:W-:-:S07]  /*06a0*/  IMAD R9, R3, R7, R2 ;  /* 0x0000000703097224 */ /* 0x000fce00078e0202 */
[----:B------:R-:W1:Y:S01]  /*06b0*/  LDC.64 R4, c[0x0][0x380] ;  /* 0x0000e000ff047b82 */ /* 0x000e620000000a00 */
[----:B0-----:R-:W-:-:S05]  /*06c0*/  IMAD.WIDE R14, R9, 0x4, R14 ;  /* 0x00000004090e7825 */ /* 0x001fca00078e020e */
[----:B------:R0:W2:Y:S01]  /*06d0*/  LDG.E R19, desc[UR6][R14.64] ;  /* 0x000000060e137981 */ /* 0x0000a2000c1e1900 */
[----:B------:R-:W-:-:S04]  /*06e0*/  IMAD.WIDE.U32 R16, R3, 0x4, R14 ;  /* 0x0000000403107825 */ /* 0x000fc800078e000e */
[----:B-1----:R-:W-:Y:S01]  /*06f0*/  IMAD.WIDE.U32 R4, R7, 0x4, R4 ;  /* 0x0000000407047825 */ /* 0x002fe200078e0004 */
[----:B------:R1:W3:Y:S03]  /*0700*/  LDG.E R6, desc[UR6][R16.64] ;  /* 0x0000000610067981 */ /* 0x0002e6000c1e1900 */
[C---:B------:R-:W-:Y:S01]  /*0710*/  IMAD.WIDE.U32 R26, R3.reuse, 0x4, R16 ;  /* 0x00000004031a7825 */ /* 0x040fe200078e0010 */
[----:B------:R-:W2:Y:S04]  /*0720*/  LDG.E R21, desc[UR6][R4.64] ;  /* 0x0000000604157981 */ /* 0x000ea8000c1e1900 */
[----:B------:R-:W3:Y:S01]  /*0730*/  LDG.E R23, desc[UR6][R4.64+0x4] ;  /* 0x0000040604177981 */ /* 0x000ee2000c1e1900 */
[----:B------:R-:W-:-:S03]  /*0740*/  IMAD.WIDE.U32 R10, R3, 0x4, R26 ;  /* 0x00000004030a7825 */ /* 0x000fc600078e001a */
[----:B------:R-:W4:Y:S01]  /*0750*/  LDG.E R25, desc[UR6][R26.64] ;  /* 0x000000061a197981 */ /* 0x000f22000c1e1900 */
[----:B------:R-:W-:-:S03]  /*0760*/  IMAD.WIDE.U32 R12, R3, 0x4, R10 ;  /* 0x00000004030c7825 */ /* 0x000fc600078e000a */
[----:B------:R-:W4:Y:S04]  /*0770*/  LDG.E R18, desc[UR6][R4.64+0x8] ;  /* 0x0000080604127981 */ /* 0x000f28000c1e1900 */
[----:B------:R-:W5:Y:S01]  /*0780*/  LDG.E R11, desc[UR6][R10.64] ;  /* 0x000000060a0b7981 */ /* 0x000f62000c1e1900 */
[----:B------:R-:W-:-:S03]  /*0790*/  IMAD.WIDE.U32 R8, R3, 0x4, R12 ;  /* 0x0000000403087825 */ /* 0x000fc600078e000c */
[----:B------:R-:W5:Y:S01]  /*07a0*/  LDG.E R20, desc[UR6][R4.64+0xc] ;  /* 0x00000c0604147981 */ /* 0x000f62000c1e1900 */
[----:B0-----:R-:W-:-:S03]  /*07b0*/  IMAD.WIDE.U32 R14, R3, 0x4, R8 ;  /* 0x00000004030e7825 */ /* 0x001fc600078e0008 */
[----:B------:R-:W5:Y:S04]  /*07c0*/  LDG.E R13, desc[UR6][R12.64] ;  /* 0x000000060c0d7981 */ /* 0x000f68000c1e1900 */
[----:B------:R-:W5:Y:S01]  /*07d0*/  LDG.E R28, desc[UR6][R4.64+0x10] ;  /* 0x00001006041c7981 */ /* 0x000f62000c1e1900 */
[----:B-1----:R-:W-:-:S03]  /*07e0*/  IMAD.WIDE.U32 R16, R3, 0x4, R14 ;  /* 0x0000000403107825 */ /* 0x002fc600078e000e */
[----:B------:R-:W5:Y:S04]  /*07f0*/  LDG.E R8, desc[UR6][R8.64] ;  /* 0x0000000608087981 */ /* 0x000f68000c1e1900 */
[----:B------:R-:W5:Y:S04]  /*0800*/  LDG.E R29, desc[UR6][R4.64+0x14] ;  /* 0x00001406041d7981 */ /* 0x000f68000c1e1900 */
[----:B------:R-:W5:Y:S04]  /*0810*/  LDG.E R15, desc[UR6][R14.64] ;  /* 0x000000060e0f7981 */ /* 0x000f68000c1e1900 */
[----:B------:R-:W5:Y:S04]  /*0820*/  LDG.E R26, desc[UR6][R4.64+0x18] ;  /* 0x00001806041a7981 */ /* 0x000f68000c1e1900 */
[----:B------:R-:W5:Y:S04]  /*0830*/  LDG.E R16, desc[UR6][R16.64] ;  /* 0x0000000610107981 */ /* 0x000f68000c1e1900 */
[----:B------:R-:W5:Y:S01]  /*0840*/  LDG.E R10, desc[UR6][R4.64+0x1c] ;  /* 0x00001c06040a7981 */ /* 0x000f62000c1e1900 */
[----:B------:R-:W-:Y:S01]  /*0850*/  IADD3 R7, PT, PT, R7, 0x8, RZ ;  /* 0x0000000807077810 */ /* 0x000fe20007ffe0ff */
[----:B--2---:R-:W-:-:S04]  /*0860*/  FFMA R24, R21, R19, R24 ;  /* 0x0000001315187223 */ /* 0x004fc80000000018 */
[----:B---3--:R-:W-:-:S04]  /*0870*/  FFMA R23, R23, R6, R24 ;  /* 0x0000000617177223 */ /* 0x008fc80000000018 */
[----:B----4-:R-:W-:-:S04]  /*0880*/  FFMA R23, R18, R25, R23 ;  /* 0x0000001912177223 */ /* 0x010fc80000000017 */
[----:B-----5:R-:W-:-:S04]  /*0890*/  FFMA R11, R20, R11, R23 ;  /* 0x0000000b140b7223 */ /* 0x020fc80000000017 */
[----:B------:R-:W-:-:S04]  /*08a0*/  FFMA R28, R28, R13, R11 ;  /* 0x0000000d1c1c7223 */ /* 0x000fc8000000000b */
[----:B------:R-:W-:-:S04]  /*08b0*/  FFMA R29, R29, R8, R28 ;  /* 0x000000081d1d7223 */ /* 0x000fc8000000001c */
[----:B------:R-:W-:-:S04]  /*08c0*/  FFMA R29, R26, R15, R29 ;  /* 0x0000000f1a1d7223 */ /* 0x000fc8000000001d */
[----:B------:R-:W-:-:S07]  /*08d0*/  FFMA R24, R10, R16, R29 ;  /* 0x000000100a187223 */ /* 0x000fce000000001d */
.L_x_3:
        /* <DEDUP_REMOVED lines=8> */
[----:B0-----:R-:W-:-:S04]  /*0960*/  IMAD.WIDE R12, R13, 0x4, R10 ;  /* 0x000000040d0c7825 */ /* 0x001fc800078e020a */
[----:B------:R-:W-:Y:S02]  /*0970*/  IMAD.WIDE.U32 R14, R3, 0x4, R12 ;  /* 0x00000004030e7825 */ /* 0x000fe400078e000c */
[----:B------:R-:W2:Y:S02]  /*0980*/  LDG.E R12, desc[UR6][R12.64] ;  /* 0x000000060c0c7981 */ /* 0x000ea4000c1e1900 */
[----:B-1----:R-:W-:-:S04]  /*0990*/  IMAD.WIDE.U32 R8, R7, 0x4, R8 ;  /* 0x0000000407087825 */ /* 0x002fc800078e0008 */
[C---:B------:R-:W-:Y:S01]  /*09a0*/  IMAD.WIDE.U32 R16, R3.reuse, 0x4, R14 ;  /* 0x0000000403107825 */ /* 0x040fe200078e000e */
[----:B------:R-:W2:Y:S04]  /*09b0*/  LDG.E R5, desc[UR6][R8.64] ;  /* 0x0000000608057981 */ /* 0x000ea8000c1e1900 */
[----:B------:R-:W3:Y:S01]  /*09c0*/  LDG.E R14, desc[UR6][R14.64] ;  /* 0x000000060e0e7981 */ /* 0x000ee2000c1e1900 */
[----:B------:R-:W-:-:S03]  /*09d0*/  IMAD.WIDE.U32 R10, R3, 0x4, R16 ;  /* 0x00000004030a7825 */ /* 0x000fc600078e0010 */
[----:B------:R-:W3:Y:S04]  /*09e0*/  LDG.E R6, desc[UR6][R8.64+0x4] ;  /* 0x0000040608067981 */ /* 0x000ee8000c1e1900 */
[----:B------:R-:W4:Y:S04]  /*09f0*/  LDG.E R16, desc[UR6][R16.64] ;  /* 0x0000000610107981 */ /* 0x000f28000c1e1900 */
[----:B------:R-:W4:Y:S04]  /*0a00*/  LDG.E R18, desc[UR6][R8.64+0x8] ;  /* 0x0000080608127981 */ /* 0x000f28000c1e1900 */
[----:B------:R-:W5:Y:S04]  /*0a10*/  LDG.E R10, desc[UR6][R10.64] ;  /* 0x000000060a0a7981 */ /* 0x000f68000c1e1900 */
[----:B------:R-:W5:Y:S01]  /*0a20*/  LDG.E R20, desc[UR6][R8.64+0xc] ;  /* 0x00000c0608147981 */ /* 0x000f62000c1e1900 */
[----:B------:R-:W-:Y:S01]  /*0a30*/  IADD3 R7, PT, PT, R7, 0x4, RZ ;  /* 0x0000000407077810 */ /* 0x000fe20007ffe0ff */
[----:B--2---:R-:W-:-:S04]  /*0a40*/  FFMA R5, R5, R12, R24 ;  /* 0x0000000c05057223 */ /* 0x004fc80000000018 */
[----:B---3--:R-:W-:-:S04]  /*0a50*/  FFMA R5, R6, R14, R5 ;  /* 0x0000000e06057223 */ /* 0x008fc80000000005 */
[----:B----4-:R-:W-:-:S04]  /*0a60*/  FFMA R5, R18, R16, R5 ;  /* 0x0000001012057223 */ /* 0x010fc80000000005 */
[----:B-----5:R-:W-:-:S07]  /*0a70*/  FFMA R24, R20, R10, R5 ;  /* 0x0000000a14187223 */ /* 0x020fce0000000005 */
.L_x_4:
[----:B------:R-:W-:Y:S05]  /*0a80*/  @!P1 BRA `(.L_x_0) ;  /* 0x00000000004c9947 */ /* 0x000fea0003800000 */
[----:B------:R-:W0:Y:S01]  /*0a90*/  LDC.64 R10, c[0x0][0x380] ;  /* 0x0000e000ff0a7b82 */ /* 0x000e220000000a00 */
[----:B------:R-:W-:-:S04]  /*0aa0*/  IMAD R0, R7, R0, RZ ;  /* 0x0000000007007224 */ /* 0x000fc800078e02ff */
[----:B------:R-:W-:-:S03]  /*0ab0*/  IMAD R5, R0, UR9, RZ ;  /* 0x0000000900057c24 */ /* 0x000fc6000f8e02ff */
[----:B------:R-:W1:Y:S01]  /*0ac0*/  LDC.64 R8, c[0x0][0x388] ;  /* 0x0000e200ff087b82 */ /* 0x000e620000000a00 */
[----:B------:R-:W-:Y:S02]  /*0ad0*/  IMAD R0, R5, UR8, R2 ;  /* 0x0000000805007c24 */ /* 0x000fe4000f8e0202 */
[----:B0-----:R-:W-:Y:S01]  /*0ae0*/  IMAD.WIDE.U32 R6, R7, 0x4, R10 ;  /* 0x0000000407067825 */ /* 0x001fe200078e000a */
[----:B------:R-:W-:-:S04]  /*0af0*/  IADD3 R10, PT, PT, -R4, RZ, RZ ;  /* 0x000000ff040a7210 */ /* 0x000fc80007ffe1ff */
[----:B------:R-:W-:-:S07]  /*0b00*/  MOV R11, R7 ;  /* 0x00000007000b7202 */ /* 0x000fce0000000f00 */
.L_x_5:
[----:B-1----:R-:W-:Y:S01]  /*0b10*/  IMAD.WIDE R4, R0, 0x4, R8 ;  /* 0x0000000400047825 */ /* 0x002fe200078e0208 */
[----:B------:R-:W-:-:S05]  /*0b20*/  MOV R7, R11 ;  /* 0x0000000b00077202 */ /* 0x000fca0000000f00 */
[----:B------:R-:W2:Y:S04]  /*0b30*/  LDG.E R4, desc[UR6][R4.64] ;  /* 0x0000000604047981 */ /* 0x000ea8000c1e1900 */
[----:B------:R0:W2:Y:S01]  /*0b40*/  LDG.E R7, desc[UR6][R6.64] ;  /* 0x0000000606077981 */ /* 0x0000a2000c1e1900 */
[----:B------:R-:W-:-:S04]  /*0b50*/  IADD3 R10, PT, PT, R10, 0x1, RZ ;  /* 0x000000010a0a7810 */ /* 0x000fc80007ffe0ff */
[----:B------:R-:W-:Y:S02]  /*0b60*/  ISETP.NE.AND P0, PT, R10, RZ, PT ;  /* 0x000000ff0a00720c */ /* 0x000fe40003f05270 */
[----:B0-----:R-:W-:Y:S02]  /*0b70*/  IADD3 R6, P1, PT, R6, 0x4, RZ ;  /* 0x0000000406067810 */ /* 0x001fe40007f3e0ff */
[----:B------:R-:W-:Y:S02]  /*0b80*/  IADD3 R0, PT, PT, R3, R0, RZ ;  /* 0x0000000003007210 */ /* 0x000fe40007ffe0ff */
[----:B------:R-:W-:Y:S01]  /*0b90*/  IADD3.X R11, PT, PT, RZ, R11, RZ, P1, !PT ;  /* 0x0000000bff0b7210 */ /* 0x000fe20000ffe4ff */
[----:B--2---:R-:W-:-:S06]  /*0ba0*/  FFMA R24, R7, R4, R24 ;  /* 0x0000000407187223 */ /* 0x004fcc0000000018 */
[----:B------:R-:W-:Y:S05]  /*0bb0*/  @P0 BRA `(.L_x_5) ;  /* 0xfffffffc00d40947 */ /* 0x000fea000383ffff */
.L_x_0:
[----:B------:R-:W0:Y:S02]  /*0bc0*/  LDC.64 R4, c[0x0][0x390] ;  /* 0x0000e400ff047b82 */ /* 0x000e240000000a00 */
[----:B0-----:R-:W-:-:S05]  /*0bd0*/  IMAD.WIDE.U32 R2, R2, 0x4, R4 ;  /* 0x0000000402027825 */ /* 0x001fca00078e0004 */
[----:B------:R-:W-:Y:S01]  /*0be0*/  STG.E desc[UR6][R2.64], R24 ;  /* 0x0000001802007986 */ /* 0x000fe2000c101906 */
[----:B------:R-:W-:Y:S05]  /*0bf0*/  EXIT ;  /* 0x000000000000794d */ /* 0x000fea0003800000 */
.L_x_6:
[----:B------:R-:W-:-:S00]  /*0c00*/  BRA `(.L_x_6) ;  /* 0xfffffffc00fc7947 */ /* 0x000fc0000383ffff */
[----:B------:R-:W-:-:S00]  /*0c10*/  NOP ;  /* 0x0000000000007918 */ /* 0x000fc00000000000 */
        /* <DEDUP_REMOVED lines=14> */
.L_x_30:


//--------------------- .text._Z12cudaMeanPoolPfS_iii --------------------------
	.section	.text._Z12cudaMeanPoolPfS_iii,"ax",@progbits
	.align	128
        .global         _Z12cudaMeanPoolPfS_iii
        .type           _Z12cudaMeanPoolPfS_iii,@function
        .size           _Z12cudaMeanPoolPfS_iii,(.L_x_31 - _Z12cudaMeanPoolPfS_iii)
        .other          _Z12cudaMeanPoolPfS_iii,@"STO_CUDA_ENTRY STV_DEFAULT"
_Z12cudaMeanPoolPfS_iii:
.text._Z12cudaMeanPoolPfS_iii:
[----:B------:R-:W-:Y:S01]  /*0000*/  LDC R1, c[0x0][0x37c] ;  /* 0x0000df00ff017b82 */ /* 0x000fe20000000800 */
[----:B------:R-:W0:Y:S07]  /*0010*/  S2R R3, SR_TID.X ;  /* 0x0000000000037919 */ /* 0x000e2e0000002100 */
[----:B------:R-:W1:Y:S01]  /*0020*/  S2UR UR6, SR_CTAID.Y ;  /* 0x00000000000679c3 */ /* 0x000e620000002600 */
[----:B------:R-:W1:Y:S01]  /*0030*/  LDCU UR4, c[0x0][0x364] ;  /* 0x00006c80ff0477ac */ /* 0x000e620008000800 */
[----:B------:R-:W2:Y:S06]  /*0040*/  S2R R19, SR_TID.Y ;  /* 0x0000000000137919 */ /* 0x000eac0000002200 */
[----:B------:R-:W0:Y:S08]  /*0050*/  S2UR UR5, SR_CTAID.X ;  /* 0x00000000000579c3 */ /* 0x000e300000002500 */
[----:B------:R-:W0:Y:S01]  /*0060*/  LDC R20, c[0x0][0x360] ;  /* 0x0000d800ff147b82 */ /* 0x000e220000000800 */
[----:B-1----:R-:W-:-:S06]  /*0070*/  UIMAD UR6, UR6, UR4, URZ ;  /* 0x00000004060672a4 */ /* 0x002fcc000f8e02ff */
[----:B--2---:R-:W-:Y:S01]  /*0080*/  IADD3 R21, PT, PT, R19, UR6, RZ ;  /* 0x0000000613157c10 */ /* 0x004fe2000fffe0ff */
[----:B0-----:R-:W-:-:S05]  /*0090*/  IMAD R20, R20, UR5, R3 ;  /* 0x0000000514147c24 */ /* 0x001fca000f8e0203 */
[----:B------:R-:W-:-:S04]  /*00a0*/  LOP3.LUT R0, R21, 0x1, R20, 0xc8, !PT ;  /* 0x0000000115007812 */ /* 0x000fc800078ec814 */
[----:B------:R-:W-:-:S13]  /*00b0*/  ISETP.NE.U32.AND P0, PT, R0, 0x1, PT ;  /* 0x000000010000780c */ /* 0x000fda0003f05070 */
[----:B------:R-:W-:Y:S05]  /*00c0*/  @!P0 EXIT ;  /* 0x000000000000894d */ /* 0x000fea0003800000 */
[----:B------:R-:W0:Y:S01]  /*00d0*/  LDCU UR7, c[0x0][0x398] ;  /* 0x00007300ff0777ac */ /* 0x000e220008000800 */
[----:B------:R-:W-:Y:S01]  /*00e0*/  HFMA2 R26, -RZ, RZ, 0, 0 ;  /* 0x00000000ff1a7431 */ /* 0x000fe200000001ff */
[----:B------:R-:W1:Y:S01]  /*00f0*/  LDCU.64 UR8, c[0x0][0x358] ;  /* 0x00006b00ff0877ac */ /* 0x000e620008000a00 */
[----:B0-----:R-:W-:-:S09]  /*0100*/  UISETP.GE.AND UP0, UPT, UR7, 0x1, UPT ;  /* 0x000000010700788c */ /* 0x001fd2000bf06270 */
[----:B-1----:R-:W-:Y:S05]  /*0110*/  BRA.U !UP0, `(.L_x_7) ;  /* 0x00000011080c7547 */ /* 0x002fea000b800000 */
[----:B------:R-:W0:Y:S01]  /*0120*/  LDC.64 R2, c[0x0][0x390] ;  /* 0x0000e400ff027b82 */ /* 0x000e220000000a00 */
[----:B------:R-:W-:Y:S01]  /*0130*/  MOV R26, RZ ;  /* 0x000000ff001a7202 */ /* 0x000fe20000000f00 */
[----:B------:R-:W-:Y:S02]  /*0140*/  ULOP3.LUT UR7, UR7, 0x7ffffff0, URZ, 0xc0, !UPT ;  /* 0x7ffffff007077892 */ /* 0x000fe4000f8ec0ff */
[----:B------:R-:W-:Y:S01]  /*0150*/  UPLOP3.LUT UP0, UPT, UPT, UPT, UPT, 0x80, 0x8 ;  /* 0x000000000008789c */ /* 0x000fe20003f0f070 */
[----:B------:R-:W-:Y:S01]  /*0160*/  UMOV UR4, URZ ;  /* 0x000000ff00047c82 */ /* 0x000fe20008000000 */
[C---:B0-----:R-:W-:Y:S01]  /*0170*/  IADD3 R19, PT, PT, R2.reuse, UR6, R19 ;  /* 0x0000000602137c10 */ /* 0x041fe2000fffe013 */
[----:B------:R-:W-:-:S08]  /*0180*/  IMAD R18, R2, R3, RZ ;  /* 0x0000000302127224 */ /* 0x000fd000078e02ff */
.L_x_14:
[----:B------:R-:W0:Y:S01]  /*0190*/  LDC.64 R2, c[0x0][0x390] ;  /* 0x0000e400ff027b82 */ /* 0x000e220000000a00 */
[----:B------:R-:W-:Y:S01]  /*01a0*/  IADD3 R17, PT, PT, R19, UR4, RZ ;  /* 0x0000000413117c10 */ /* 0x000fe2000fffe0ff */
[----:B------:R-:W-:Y:S02]  /*01b0*/  UPLOP3.LUT UP1, UPT, UPT, UPT, UP0, 0x80, 0x8 ;  /* 0x000000000008789c */ /* 0x000fe40003f2f000 */
[----:B------:R-:W-:-:S04]  /*01c0*/  UPLOP3.LUT UP0, UPT, UPT, UPT, UPT, 0x80, 0x8 ;  /* 0x000000000008789c */ /* 0x000fc80003f0f070 */
[----:B------:R-:W1:Y:S01]  /*01d0*/  LDC R0, c[0x0][0x390] ;  /* 0x0000e400ff007b82 */ /* 0x000e620000000800 */
[C-C-:B0-----:R-:W-:Y:S01]  /*01e0*/  IMAD R6, R2.reuse, 0x7, R21.reuse ;  /* 0x0000000702067824 */ /* 0x141fe200078e0215 */
[CC--:B------:R-:W-:Y:S01]  /*01f0*/  LEA R7, R2.reuse, R21.reuse, 0x3 ;  /* 0x0000001502077211 */ /* 0x0c0fe200078e18ff */
[C-C-:B------:R-:W-:Y:S02]  /*0200*/  IMAD R4, R2.reuse, 0x3, R21.reuse ;  /* 0x0000000302047824 */ /* 0x140fe400078e0215 */
[--C-:B------:R-:W-:Y:S01]  /*0210*/  IMAD R5, R2, 0x6, R21.reuse ;  /* 0x0000000602057824 */ /* 0x100fe200078e0215 */
[----:B------:R-:W-:Y:S01]  /*0220*/  IADD3 R6, PT, PT, R6, UR4, RZ ;  /* 0x0000000406067c10 */ /* 0x000fe2000fffe0ff */
[--C-:B------:R-:W-:Y:S01]  /*0230*/  IMAD R8, R2, 0x9, R21.reuse ;  /* 0x0000000902087824 */ /* 0x100fe200078e0215 */
[----:B------:R-:W-:Y:S01]  /*0240*/  IADD3 R4, PT, PT, R4, UR4, RZ ;  /* 0x0000000404047c10 */ /* 0x000fe2000fffe0ff */
[C-C-:B-1----:R-:W-:Y:S01]  /*0250*/  IMAD R11, R0.reuse, 0xe, R21.reuse ;  /* 0x0000000e000b7824 */ /* 0x142fe200078e0215 */
[CC--:B------:R-:W-:Y:S01]  /*0260*/  LEA R16, R0.reuse, R21.reuse, 0x2 ;  /* 0x0000001500107211 */ /* 0x0c0fe200078e10ff */
[C-C-:B------:R-:W-:Y:S01]  /*0270*/  IMAD R15, R0.reuse, 0x5, R21.reuse ;  /* 0x00000005000f7824 */ /* 0x140fe200078e0215 */
[----:B------:R-:W-:Y:S01]  /*0280*/  IADD3 R5, PT, PT, R5, UR4, RZ ;  /* 0x0000000405057c10 */ /* 0x000fe2000fffe0ff */
[C-C-:B------:R-:W-:Y:S01]  /*0290*/  IMAD R14, R0.reuse, 0xb, R21.reuse ;  /* 0x0000000b000e7824 */ /* 0x140fe200078e0215 */
[----:B------:R-:W-:Y:S01]  /*02a0*/  IADD3 R11, PT, PT, R11, UR4, RZ ;  /* 0x000000040b0b7c10 */ /* 0x000fe2000fffe0ff */
[--C-:B------:R-:W-:Y:S01]  /*02b0*/  IMAD R13, R0, 0xc, R21.reuse ;  /* 0x0000000c000d7824 */ /* 0x100fe200078e0215 */
[----:B------:R-:W-:Y:S01]  /*02c0*/  IADD3 R16, PT, PT, R16, UR4, RZ ;  /* 0x0000000410107c10 */ /* 0x000fe2000fffe0ff */
[C-C-:B------:R-:W-:Y:S01]  /*02d0*/  IMAD R12, R0.reuse, 0xd, R21.reuse ;  /* 0x0000000d000c7824 */ /* 0x140fe200078e0215 */
[----:B------:R-:W-:Y:S01]  /*02e0*/  IADD3 R15, PT, PT, R15, UR4, RZ ;  /* 0x000000040f0f7c10 */ /* 0x000fe2000fffe0ff */
[--C-:B------:R-:W-:Y:S01]  /*02f0*/  IMAD R24, R0, 0xf, R21.reuse ;  /* 0x0000000f00187824 */ /* 0x100fe200078e0215 */
[C---:B------:R-:W-:Y:S01]  /*0300*/  LEA R0, R2.reuse, R21, 0x1 ;  /* 0x0000001502007211 */ /* 0x040fe200078e08ff */
[----:B------:R-:W-:Y:S01]  /*0310*/  IMAD R9, R2, 0xa, R21 ;  /* 0x0000000a02097824 */ /* 0x000fe200078e0215 */
[----:B------:R-:W-:Y:S01]  /*0320*/  IADD3 R2, PT, PT, R7, UR4, RZ ;  /* 0x0000000407027c10 */ /* 0x000fe2000fffe0ff */
[-CC-:B------:R-:W-:Y:S01]  /*0330*/  IMAD R7, R6, R3.reuse, R20.reuse ;  /* 0x0000000306077224 */ /* 0x180fe200078e0214 */
        /* <DEDUP_REMOVED lines=13> */
[----:B------:R-:W-:-:S02]  /*0410*/  IMAD R9, R4, R3, R20 ;  /* 0x0000000304097224 */ /* 0x000fc400078e0214 */
[-CC-:B------:R-:W-:Y:S02]  /*0420*/  IMAD R13, R13, R3.reuse, R20.reuse ;  /* 0x000000030d0d7224 */ /* 0x180fe400078e0214 */
[-CC-:B------:R-:W-:Y:S02]  /*0430*/  IMAD R12, R12, R3.reuse, R20.reuse ;  /* 0x000000030c0c7224 */ /* 0x180fe400078e0214 */
[-CC-:B------:R-:W-:Y:S02]  /*0440*/  IMAD R11, R11, R3.reuse, R20.reuse ;  /* 0x000000030b0b7224 */ /* 0x180fe400078e0214 */
[-CC-:B------:R-:W-:Y:S02]  /*0450*/  IMAD R10, R0, R3.reuse, R20.reuse ;  /* 0x00000003000a7224 */ /* 0x180fe400078e0214 */
[-CC-:B------:R-:W-:Y:S02]  /*0460*/  IMAD R5, R22, R3.reuse, R20.reuse ;  /* 0x0000000316057224 */ /* 0x180fe400078e0214 */
[----:B------:R-:W-:-:S02]  /*0470*/  IMAD R4, R23, R3, R20 ;  /* 0x0000000317047224 */ /* 0x000fc400078e0214 */
[----:B------:R-:W-:Y:S01]  /*0480*/  IMAD R2, R24, R3, R20 ;  /* 0x0000000318027224 */ /* 0x000fe200078e0214 */
[----:B------:R-:W-:Y:S01]  /*0490*/  IADD3 R3, PT, PT, R21, UR4, RZ ;  /* 0x0000000415037c10 */ /* 0x000fe2000fffe0ff */
[----:B------:R-:W-:-:S06]  /*04a0*/  UMOV UR4, URZ ;  /* 0x000000ff00047c82 */ /* 0x000fcc0008000000 */
.L_x_13:
[----:B------:R-:W0:Y:S01]  /*04b0*/  LDCU UR5, c[0x0][0x398] ;  /* 0x00007300ff0577ac */ /* 0x000e220008000800 */
[----:B------:R-:W-:Y:S01]  /*04c0*/  IADD3 R0, PT, PT, R20, UR4, RZ ;  /* 0x0000000414007c10 */ /* 0x000fe2000fffe0ff */
[----:B------:R-:W-:Y:S02]  /*04d0*/  UPLOP3.LUT UP2, UPT, UPT, UPT, UP0, 0x80, 0x8 ;  /* 0x000000000008789c */ /* 0x000fe40003f4f000 */
[----:B0-----:R-:W-:-:S03]  /*04e0*/  UISETP.GE.U32.AND UP0, UPT, UR5, 0x10, UPT ;  /* 0x000000100500788c */ /* 0x001fc6000bf06070 */
[----:B------:R-:W-:-:S06]  /*04f0*/  UMOV UR5, URZ ;  /* 0x000000ff00057c82 */ /* 0x000fcc0008000000 */
[----:B------:R-:W-:Y:S05]  /*0500*/  BRA.U !UP0, `(.L_x_8) ;  /* 0x0000000508607547 */ /* 0x000fea000b800000 */
[----:B------:R-:W0:Y:S01]  /*0510*/  LDCU UR10, c[0x0][0x394] ;  /* 0x00007280ff0a77ac */ /* 0x000e220008000800 */
[----:B------:R-:W-:Y:S02]  /*0520*/  IADD3 R27, PT, PT, R17, UR4, RZ ;  /* 0x00000004111b7c10 */ /* 0x000fe4000fffe0ff */
[----:B------:R-:W-:Y:S01]  /*0530*/  IADD3 R29, PT, PT, R10, UR4, RZ ;  /* 0x000000040a1d7c10 */ /* 0x000fe2000fffe0ff */
[----:B------:R-:W-:Y:S01]  /*0540*/  UIADD3 UR5, UPT, UPT, -UR7, URZ, URZ ;  /* 0x000000ff07057290 */ /* 0x000fe2000fffe1ff */
[----:B------:R-:W-:Y:S02]  /*0550*/  IADD3 R31, PT, PT, R9, UR4, RZ ;  /* 0x00000004091f7c10 */ /* 0x000fe4000fffe0ff */
[----:B------:R-:W-:Y:S02]  /*0560*/  IADD3 R33, PT, PT, R16, UR4, RZ ;  /* 0x0000000410217c10 */ /* 0x000fe4000fffe0ff */
[----:B------:R-:W-:Y:S02]  /*0570*/  IADD3 R35, PT, PT, R15, UR4, RZ ;  /* 0x000000040f237c10 */ /* 0x000fe4000fffe0ff */
[----:B------:R-:W-:-:S02]  /*0580*/  IADD3 R37, PT, PT, R8, UR4, RZ ;  /* 0x0000000408257c10 */ /* 0x000fc4000fffe0ff */
[----:B------:R-:W-:Y:S02]  /*0590*/  IADD3 R39, PT, PT, R7, UR4, RZ ;  /* 0x0000000407277c10 */ /* 0x000fe4000fffe0ff */
[----:B------:R-:W-:Y:S02]  /*05a0*/  IADD3 R41, PT, PT, R6, UR4, RZ ;  /* 0x0000000406297c10 */ /* 0x000fe4000fffe0ff */
[----:B------:R-:W-:Y:S01]  /*05b0*/  IADD3 R43, PT, PT, R5, UR4, RZ ;  /* 0x00000004052b7c10 */ /* 0x000fe2000fffe0ff */
[----:B0-----:R-:W-:Y:S01]  /*05c0*/  IMAD R38, R3, UR10, R20 ;  /* 0x0000000a03267c24 */ /* 0x001fe2000f8e0214 */
[----:B------:R-:W-:Y:S02]  /*05d0*/  IADD3 R45, PT, PT, R4, UR4, RZ ;  /* 0x00000004042d7c10 */ /* 0x000fe4000fffe0ff */
[----:B------:R-:W-:Y:S02]  /*05e0*/  IADD3 R28, PT, PT, R14, UR4, RZ ;  /* 0x000000040e1c7c10 */ /* 0x000fe4000fffe0ff */
[----:B------:R-:W-:-:S02]  /*05f0*/  IADD3 R30, PT, PT, R13, UR4, RZ ;  /* 0x000000040d1e7c10 */ /* 0x000fc4000fffe0ff */
[----:B------:R-:W-:Y:S02]  /*0600*/  IADD3 R32, PT, PT, R12, UR4, RZ ;  /* 0x000000040c207c10 */ /* 0x000fe4000fffe0ff */
[----:B------:R-:W-:Y:S02]  /*0610*/  IADD3 R34, PT, PT, R11, UR4, RZ ;  /* 0x000000040b227c10 */ /* 0x000fe4000fffe0ff */
[----:B------:R-:W-:Y:S02]  /*0620*/  IADD3 R36, PT, PT, R2, UR4, RZ ;  /* 0x0000000402247c10 */ /* 0x000fe4000fffe0ff */
[----:B------:R-:W-:-:S07]  /*0630*/  IADD3 R38, PT, PT, R38, UR4, RZ ;  /* 0x0000000426267c10 */ /* 0x000fce000fffe0ff */
.L_x_9:
[----:B------:R-:W0:Y:S02]  /*0640*/  LDC.64 R22, c[0x0][0x380] ;  /* 0x0000e000ff167b82 */ /* 0x000e240000000a00 */
[----:B0-----:R-:W-:-:S06]  /*0650*/  IMAD.WIDE R24, R38, 0x4, R22 ;  /* 0x0000000426187825 */ /* 0x001fcc00078e0216 */
[----:B------:R-:W2:Y:S02]  /*0660*/  LDG.E R25, desc[UR8][R24.64] ;  /* 0x0000000818197981 */ /* 0x000ea4000c1e1900 */
[----:B--2---:R-:W-:Y:S01]  /*0670*/  FFMA R26, R25, 0.25, R26 ;  /* 0x3e800000191a7823 */ /* 0x004fe2000000001a */
[----:B------:R-:W-:-:S05]  /*0680*/  IMAD.WIDE R24, R27, 0x4, R22 ;  /* 0x000000041b187825 */ /* 0x000fca00078e0216 */
[----:B------:R0:W2:Y:S02]  /*0690*/  LDG.E R40, desc[UR8][R24.64] ;  /* 0x0000000818287981 */ /* 0x0000a4000c1e1900 */
[----:B0-----:R-:W-:-:S04]  /*06a0*/  IMAD.WIDE R24, R29, 0x4, R22 ;  /* 0x000000041d187825 */ /* 0x001fc800078e0216 */
[----:B--2---:R-:W-:Y:S02]  /*06b0*/  FFMA R26, R40, 0.25, R26 ;  /* 0x3e800000281a7823 */ /* 0x004fe4000000001a */
        /* <DEDUP_REMOVED lines=35> */
[----:B------:R-:W-:-:S06]  /*08f0*/  IMAD.WIDE R22, R36, 0x4, R22 ;  /* 0x0000000424167825 */ /* 0x000fcc00078e0216 */
[----:B------:R-:W3:Y:S01]  /*0900*/  LDG.E R23, desc[UR8][R22.64] ;  /* 0x0000000816177981 */ /* 0x000ee2000c1e1900 */
[----:B--2---:R-:W-:-:S03]  /*0910*/  FFMA R26, R40, 0.25, R26 ;  /* 0x3e800000281a7823 */ /* 0x004fc6000000001a */
[----:B------:R-:W2:Y:S01]  /*0920*/  LDG.E R40, desc[UR8][R24.64] ;  /* 0x0000000818287981 */ /* 0x000ea2000c1e1900 */
[----:B------:R-:W-:-:S04]  /*0930*/  UIADD3 UR5, UPT, UPT, UR5, 0x10, URZ ;  /* 0x0000001005057890 */ /* 0x000fc8000fffe0ff */
[----:B------:R-:W-:Y:S01]  /*0940*/  UISETP.NE.AND UP0, UPT, UR5, URZ, UPT ;  /* 0x000000ff0500728c */ /* 0x000fe2000bf05270 */
[C---:B------:R-:W-:Y:S02]  /*0950*/  LEA R38, R18.reuse, R38, 0x4 ;  /* 0x0000002612267211 */ /* 0x040fe400078e20ff */
[C---:B------:R-:W-:Y:S02]  /*0960*/  LEA R27, R18.reuse, R27, 0x4 ;  /* 0x0000001b121b7211 */ /* 0x040fe400078e20ff */
[C---:B------:R-:W-:Y:S02]  /*0970*/  LEA R29, R18.reuse, R29, 0x4 ;  /* 0x0000001d121d7211 */ /* 0x040fe400078e20ff */
[C---:B------:R-:W-:Y:S02]  /*0980*/  LEA R31, R18.reuse, R31, 0x4 ;  /* 0x0000001f121f7211 */ /* 0x040fe400078e20ff */
[C---:B------:R-:W-:Y:S02]  /*0990*/  LEA R33, R18.reuse, R33, 0x4 ;  /* 0x0000002112217211 */ /* 0x040fe400078e20ff */
[----:B------:R-:W-:-:S02]  /*09a0*/  LEA R35, R18, R35, 0x4 ;  /* 0x0000002312237211 */ /* 0x000fc400078e20ff */
        /* <DEDUP_REMOVED lines=9> */
[----:B------:R-:W-:Y:S01]  /*0a40*/  LEA R36, R18, R36, 0x4 ;  /* 0x0000002412247211 */ /* 0x000fe200078e20ff */
[----:B--2---:R-:W-:-:S04]  /*0a50*/  FFMA R26, R40, 0.25, R26 ;  /* 0x3e800000281a7823 */ /* 0x004fc8000000001a */
[----:B---3--:R-:W-:Y:S01]  /*0a60*/  FFMA R26, R23, 0.25, R26 ;  /* 0x3e800000171a7823 */ /* 0x008fe2000000001a */
[----:B------:R-:W-:Y:S06]  /*0a70*/  BRA.U UP0, `(.L_x_9) ;  /* 0xfffffff900f07547 */ /* 0x000fec000b83ffff */
[----:B------:R-:W-:-:S05]  /*0a80*/  UMOV UR5, UR7 ;  /* 0x0000000700057c82 */ /* 0x000fca0008000000 */
.L_x_8:
[----:B------:R-:W0:Y:S02]  /*0a90*/  LDC R36, c[0x0][0x398] ;  /* 0x0000e600ff247b82 */ /* 0x000e240000000800 */
[----:B0-----:R-:W-:-:S04]  /*0aa0*/  LOP3.LUT R22, R36, 0xf, RZ, 0xc0, !PT ;  /* 0x0000000f24167812 */ /* 0x001fc800078ec0ff */
[----:B------:R-:W-:-:S13]  /*0ab0*/  ISETP.NE.AND P0, PT, R22, RZ, PT ;  /* 0x000000ff1600720c */ /* 0x000fda0003f05270 */
[----:B------:R-:W-:Y:S05]  /*0ac0*/  @!P0 BRA `(.L_x_10) ;  /* 0x0000000400888947 */ /* 0x000fea0003800000 */
[----:B------:R-:W-:Y:S02]  /*0ad0*/  IADD3 R22, PT, PT, R22, -0x1, RZ ;  /* 0xffffffff16167810 */ /* 0x000fe40007ffe0ff */
[----:B------:R-:W-:Y:S02]  /*0ae0*/  LOP3.LUT R27, R36, 0x7, RZ, 0xc0, !PT ;  /* 0x00000007241b7812 */ /* 0x000fe400078ec0ff */
[----:B------:R-:W-:Y:S02]  /*0af0*/  ISETP.GE.U32.AND P0, PT, R22, 0x7, PT ;  /* 0x000000071600780c */ /* 0x000fe40003f06070 */
[----:B------:R-:W-:-:S11]  /*0b00*/  ISETP.NE.AND P1, PT, R27, RZ, PT ;  /* 0x000000ff1b00720c */ /* 0x000fd60003f25270 */
[----:B------:R-:W-:Y:S05]  /*0b10*/  @!P0 BRA `(.L_x_11) ;  /* 0x0000000000ac8947 */ /* 0x000fea0003800000 */
[----:B------:R-:W0:Y:S08]  /*0b20*/  LDC.64 R22, c[0x0][0x390] ;  /* 0x0000e400ff167b82 */ /* 0x000e300000000a00 */
[----:B------:R-:W1:Y:S01]  /*0b30*/  LDC.64 R24, c[0x0][0x380] ;  /* 0x0000e000ff187b82 */ /* 0x000e620000000a00 */
[----:B0-----:R-:W-:-:S04]  /*0b40*/  IMAD R29, R22, UR5, R3 ;  /* 0x00000005161d7c24 */ /* 0x001fc8000f8e0203 */
[C---:B------:R-:W-:Y:S01]  /*0b50*/  IMAD R31, R29.reuse, R23, R0 ;  /* 0x000000171d1f7224 */ /* 0x040fe200078e0200 */
[----:B------:R-:W-:-:S03]  /*0b60*/  IADD3 R33, PT, PT, R29, R22, RZ ;  /* 0x000000161d217210 */ /* 0x000fc60007ffe0ff */
[----:B-1----:R-:W-:Y:S01]  /*0b70*/  IMAD.WIDE R30, R31, 0x4, R24 ;  /* 0x000000041f1e7825 */ /* 0x002fe200078e0218 */
[----:B------:R-:W-:-:S03]  /*0b80*/  IADD3 R35, PT, PT, R33, R22, RZ ;  /* 0x0000001621237210 */ /* 0x000fc60007ffe0ff */
[-CC-:B------:R-:W-:Y:S01]  /*0b90*/  IMAD R29, R33, R23.reuse, R0.reuse ;  /* 0x00000017211d7224 */ /* 0x180fe200078e0200 */
[CC--:B------:R-:W-:Y:S01]  /*0ba0*/  IADD3 R33, PT, PT, R35.reuse, R22.reuse, RZ ;  /* 0x0000001623217210 */ /* 0x0c0fe20007ffe0ff */
[----:B------:R-:W-:Y:S01]  /*0bb0*/  IMAD R35, R35, R23, R0 ;  /* 0x0000001723237224 */ /* 0x000fe200078e0200 */
[----:B------:R0:W2:Y:S01]  /*0bc0*/  LDG.E R37, desc[UR8][R30.64] ;  /* 0x000000081e257981 */ /* 0x0000a2000c1e1900 */
[----:B------:R-:W-:Y:S01]  /*0bd0*/  IMAD.WIDE R28, R29, 0x4, R24 ;  /* 0x000000041d1c7825 */ /* 0x000fe200078e0218 */
[----:B------:R-:W-:-:S03]  /*0be0*/  IADD3 R39, PT, PT, R33, R22, RZ ;  /* 0x0000001621277210 */ /* 0x000fc60007ffe0ff */
[----:B------:R-:W-:Y:S01]  /*0bf0*/  IMAD R33, R33, R23, R0 ;  /* 0x0000001721217224 */ /* 0x000fe200078e0200 */
[----:B------:R1:W3:Y:S01]  /*0c00*/  LDG.E R38, desc[UR8][R28.64] ;  /* 0x000000081c267981 */ /* 0x0002e2000c1e1900 */
[----:B------:R-:W-:Y:S01]  /*0c10*/  IMAD.WIDE R34, R35, 0x4, R24 ;  /* 0x0000000423227825 */ /* 0x000fe200078e0218 */
[----:B------:R-:W-:-:S03]  /*0c20*/  IADD3 R41, PT, PT, R39, R22, RZ ;  /* 0x0000001627297210 */ /* 0x000fc60007ffe0ff */
[-C--:B------:R-:W-:Y:S02]  /*0c30*/  IMAD R39, R39, R23.reuse, R0 ;  /* 0x0000001727277224 */ /* 0x080fe400078e0200 */
[----:B------:R-:W-:Y:S01]  /*0c40*/  IMAD.WIDE R32, R33, 0x4, R24 ;  /* 0x0000000421207825 */ /* 0x000fe200078e0218 */
[----:B------:R-:W4:Y:S01]  /*0c50*/  LDG.E R34, desc[UR8][R34.64] ;  /* 0x0000000822227981 */ /* 0x000f22000c1e1900 */
[CC--:B------:R-:W-:Y:S02]  /*0c60*/  IADD3 R43, PT, PT, R41.reuse, R22.reuse, RZ ;  /* 0x00000016292b7210 */ /* 0x0c0fe40007ffe0ff */
[----:B------:R-:W-:Y:S02]  /*0c70*/  IMAD R41, R41, R23, R0 ;  /* 0x0000001729297224 */ /* 0x000fe400078e0200 */
[----:B0-----:R-:W-:Y:S01]  /*0c80*/  IMAD.WIDE R30, R39, 0x4, R24 ;  /* 0x00000004271e7825 */ /* 0x001fe200078e0218 */
[----:B------:R-:W5:Y:S01]  /*0c90*/  LDG.E R32, desc[UR8][R32.64] ;  /* 0x0000000820207981 */ /* 0x000f62000c1e1900 */
[----:B------:R-:W-:-:S02]  /*0ca0*/  IADD3 R22, PT, PT, R43, R22, RZ ;  /* 0x000000162b167210 */ /* 0x000fc40007ffe0ff */
[-C--:B------:R-:W-:Y:S02]  /*0cb0*/  IMAD R43, R43, R23.reuse, R0 ;  /* 0x000000172b2b7224 */ /* 0x080fe400078e0200 */
[----:B-1----:R-:W-:Y:S01]  /*0cc0*/  IMAD.WIDE R28, R41, 0x4, R24 ;  /* 0x00000004291c7825 */ /* 0x002fe200078e0218 */
[----:B------:R-:W5:Y:S03]  /*0cd0*/  LDG.E R30, desc[UR8][R30.64] ;  /* 0x000000081e1e7981 */ /* 0x000f66000c1e1900 */
[----:B------:R-:W-:Y:S02]  /*0ce0*/  IMAD R39, R22, R23, R0 ;  /* 0x0000001716277224 */ /* 0x000fe400078e0200 */
[--C-:B------:R-:W-:Y:S01]  /*0cf0*/  IMAD.WIDE R22, R43, 0x4, R24.reuse ;  /* 0x000000042b167825 */ /* 0x100fe200078e0218 */
[----:B------:R-:W5:Y:S03]  /*0d00*/  LDG.E R29, desc[UR8][R28.64] ;  /* 0x000000081c1d7981 */ /* 0x000f66000c1e1900 */
[----:B------:R-:W-:-:S02]  /*0d10*/  IMAD.WIDE R24, R39, 0x4, R24 ;  /* 0x0000000427187825 */ /* 0x000fc400078e0218 */
[----:B------:R-:W5:Y:S04]  /*0d20*/  LDG.E R23, desc[UR8][R22.64] ;  /* 0x0000000816177981 */ /* 0x000f68000c1e1900 */
[----:B------:R-:W5:Y:S01]  /*0d30*/  LDG.E R25, desc[UR8][R24.64] ;  /* 0x0000000818197981 */ /* 0x000f62000c1e1900 */
[----:B------:R-:W-:Y:S01]  /*0d40*/  UIADD3 UR5, UPT, UPT, UR5, 0x8, URZ ;  /* 0x0000000805057890 */ /* 0x000fe2000fffe0ff */
[----:B--2---:R-:W-:-:S04]  /*0d50*/  FFMA R37, R37, 0.25, R26 ;  /* 0x3e80000025257823 */ /* 0x004fc8000000001a */
[----:B---3--:R-:W-:-:S04]  /*0d60*/  FFMA R37, R38, 0.25, R37 ;  /* 0x3e80000026257823 */ /* 0x008fc80000000025 */
[----:B----4-:R-:W-:-:S04]  /*0d70*/  FFMA R37, R34, 0.25, R37 ;  /* 0x3e80000022257823 */ /* 0x010fc80000000025 */
[----:B-----5:R-:W-:-:S04]  /*0d80*/  FFMA R37, R32, 0.25, R37 ;  /* 0x3e80000020257823 */ /* 0x020fc80000000025 */
[----:B------:R-:W-:-:S04]  /*0d90*/  FFMA R30, R30, 0.25, R37 ;  /* 0x3e8000001e1e7823 */ /* 0x000fc80000000025 */
[----:B------:R-:W-:-:S04]  /*0da0*/  FFMA R30, R29, 0.25, R30 ;  /* 0x3e8000001d1e7823 */ /* 0x000fc8000000001e */
[----:B------:R-:W-:-:S04]  /*0db0*/  FFMA R30, R23, 0.25, R30 ;  /* 0x3e800000171e7823 */ /* 0x000fc8000000001e */
[----:B------:R-:W-:-:S07]  /*0dc0*/  FFMA R26, R25, 0.25, R30 ;  /* 0x3e800000191a7823 */ /* 0x000fce000000001e */
.L_x_11:
        /* <DEDUP_REMOVED lines=14> */
[C---:B------:R-:W-:Y:S01]  /*0eb0*/  IADD3 R22, PT, PT, R33.reuse, R22, RZ ;  /* 0x0000001621167210 */ /* 0x040fe20007ffe0ff */
[----:B------:R-:W-:Y:S01]  /*0ec0*/  IMAD R33, R33, R23, R0 ;  /* 0x0000001721217224 */ /* 0x000fe200078e0200 */
[----:B------:R-:W2:Y:S01]  /*0ed0*/  LDG.E R29, desc[UR8][R28.64] ;  /* 0x000000081c1d7981 */ /* 0x000ea2000c1e1900 */
[----:B------:R-:W-:-:S04]  /*0ee0*/  IMAD.WIDE R24, R25, 0x4, R30 ;  /* 0x0000000419187825 */ /* 0x000fc800078e021e */
[----:B------:R-:W-:Y:S02]  /*0ef0*/  IMAD R27, R22, R23, R0 ;  /* 0x00000017161b7224 */ /* 0x000fe400078e0200 */
[--C-:B------:R-:W-:Y:S01]  /*0f00*/  IMAD.WIDE R22, R33, 0x4, R30.reuse ;  /* 0x0000000421167825 */ /* 0x100fe200078e021e */
[----:B------:R-:W3:Y:S03]  /*0f10*/  LDG.E R25, desc[UR8][R24.64] ;  /* 0x0000000818197981 */ /* 0x000ee6000c1e1900 */
[----:B------:R-:W-:Y:S02]  /*0f20*/  IMAD.WIDE R30, R27, 0x4, R30 ;  /* 0x000000041b1e7825 */ /* 0x000fe400078e021e */
[----:B------:R-:W4:Y:S04]  /*0f30*/  LDG.E R23, desc[UR8][R22.64] ;  /* 0x0000000816177981 */ /* 0x000f28000c1e1900 */
[----:B------:R-:W5:Y:S01]  /*0f40*/  LDG.E R31, desc[UR8][R30.64] ;  /* 0x000000081e1f7981 */ /* 0x000f62000c1e1900 */
[----:B------:R-:W-:Y:S01]  /*0f50*/  UIADD3 UR5, UPT, UPT, UR5, 0x4, URZ ;  /* 0x0000000405057890 */ /* 0x000fe2000fffe0ff */
[----:B--2---:R-:W-:-:S04]  /*0f60*/  FFMA R26, R29, 0.25, R26 ;  /* 0x3e8000001d1a7823 */ /* 0x004fc8000000001a */
[----:B---3--:R-:W-:-:S04]  /*0f70*/  FFMA R26, R25, 0.25, R26 ;  /* 0x3e800000191a7823 */ /* 0x008fc8000000001a */
[----:B----4-:R-:W-:-:S04]  /*0f80*/  FFMA R26, R23, 0.25, R26 ;  /* 0x3e800000171a7823 */ /* 0x010fc8000000001a */
[----:B-----5:R-:W-:-:S07]  /*0f90*/  FFMA R26, R31, 0.25, R26 ;  /* 0x3e8000001f1a7823 */ /* 0x020fce000000001a */
.L_x_12:
[----:B------:R-:W-:Y:S05]  /*0fa0*/  @!P1 BRA `(.L_x_10) ;  /* 0x0000000000509947 */ /* 0x000fea0003800000 */
[----:B------:R-:W0:Y:S08]  /*0fb0*/  LDC.64 R22, c[0x0][0x390] ;  /* 0x0000e400ff167b82 */ /* 0x000e300000000a00 */
[----:B------:R-:W1:Y:S01]  /*0fc0*/  LDC.64 R24, c[0x0][0x380] ;  /* 0x0000e000ff187b82 */ /* 0x000e620000000a00 */
[----:B0-----:R-:W-:-:S04]  /*0fd0*/  IMAD R27, R22, UR5, R3 ;  /* 0x00000005161b7c24 */ /* 0x001fc8000f8e0203 */
[----:B------:R-:W-:-:S04]  /*0fe0*/  IMAD R29, R27, R23, R0 ;  /* 0x000000171b1d7224 */ /* 0x000fc800078e0200 */
[----:B-1----:R-:W-:-:S06]  /*0ff0*/  IMAD.WIDE R28, R29, 0x4, R24 ;  /* 0x000000041d1c7825 */ /* 0x002fcc00078e0218 */
[----:B------:R-:W2:Y:S01]  /*1000*/  LDG.E R29, desc[UR8][R28.64] ;  /* 0x000000081c1d7981 */ /* 0x000ea2000c1e1900 */
[----:B------:R-:W-:Y:S01]  /*1010*/  ISETP.NE.AND P0, PT, R36, 0x1, PT ;  /* 0x000000012400780c */ /* 0x000fe20003f05270 */
[----:B--2---:R-:W-:-:S12]  /*1020*/  FFMA R26, R29, 0.25, R26 ;  /* 0x3e8000001d1a7823 */ /* 0x004fd8000000001a */
[----:B------:R-:W-:Y:S05]  /*1030*/  @!P0 BRA `(.L_x_10) ;  /* 0x00000000002c8947 */ /* 0x000fea0003800000 */
[----:B------:R-:W-:Y:S02]  /*1040*/  ISETP.NE.AND P0, PT, R36, 0x2, PT ;  /* 0x000000022400780c */ /* 0x000fe40003f05270 */
[----:B------:R-:W-:-:S11]  /*1050*/  IADD3 R27, PT, PT, R27, R22, RZ ;  /* 0x000000161b1b7210 */ /* 0x000fd60007ffe0ff */
[C---:B------:R-:W-:Y:S01]  /*1060*/  @P0 IADD3 R22, PT, PT, R27.reuse, R22, RZ ;  /* 0x000000161b160210 */ /* 0x040fe20007ffe0ff */
[----:B------:R-:W-:-:S04]  /*1070*/  IMAD R27, R27, R23, R0 ;  /* 0x000000171b1b7224 */ /* 0x000fc800078e0200 */
[----:B------:R-:W-:Y:S02]  /*1080*/  @P0 IMAD R29, R22, R23, R0 ;  /* 0x00000017161d0224 */ /* 0x000fe400078e0200 */
[----:B------:R-:W-:-:S04]  /*1090*/  IMAD.WIDE R22, R27, 0x4, R24 ;  /* 0x000000041b167825 */ /* 0x000fc800078e0218 */
[----:B------:R-:W-:Y:S02]  /*10a0*/  @P0 IMAD.WIDE R24, R29, 0x4, R24 ;  /* 0x000000041d180825 */ /* 0x000fe400078e0218 */
[----:B------:R-:W2:Y:S04]  /*10b0*/  LDG.E R23, desc[UR8][R22.64] ;  /* 0x0000000816177981 */ /* 0x000ea8000c1e1900 */
[----:B------:R-:W3:Y:S01]  /*10c0*/  @P0 LDG.E R25, desc[UR8][R24.64] ;  /* 0x0000000818190981 */ /* 0x000ee2000c1e1900 */
[----:B--2---:R-:W-:-:S04]  /*10d0*/  FFMA R26, R23, 0.25, R26 ;  /* 0x3e800000171a7823 */ /* 0x004fc8000000001a */
[----:B---3--:R-:W-:-:S07]  /*10e0*/  @P0 FFMA R26, R25, 0.25, R26 ;  /* 0x3e800000191a0823 */ /* 0x008fce000000001a */
.L_x_10:
[----:B------:R-:W-:Y:S01]  /*10f0*/  UPLOP3.LUT UP0, UPT, UPT, UPT, UPT, 0x40, 0x4 ;  /* 0x000000000004789c */ /* 0x000fe20003f0e870 */
[----:B------:R-:W-:Y:S01]  /*1100*/  UMOV UR4, 0x1 ;  /* 0x0000000100047882 */ /* 0x000fe20000000000 */
[----:B------:R-:W-:Y:S09]  /*1110*/  BRA.U UP2, `(.L_x_13) ;  /* 0xfffffff102e47547 */ /* 0x000ff2000b83ffff */
[----:B------:R-:W-:Y:S01]  /*1120*/  UPLOP3.LUT UP0, UPT, UPT, UPT, UPT, 0x40, 0x4 ;  /* 0x000000000004789c */ /* 0x000fe20003f0e870 */
[----:B------:R-:W-:Y:S01]  /*1130*/  UMOV UR4, 0x1 ;  /* 0x0000000100047882 */ /* 0x000fe20000000000 */
[----:B------:R-:W-:Y:S09]  /*1140*/  BRA.U UP1, `(.L_x_14) ;  /* 0xfffffff101107547 */ /* 0x000ff2000b83ffff */
.L_x_7:
[----:B------:R-:W-:-:S13]  /*1150*/  ISETP.NE.AND P0, PT, R21, RZ, PT ;  /* 0x000000ff1500720c */ /* 0x000fda0003f05270 */
[----:B------:R-:W0:Y:S01]  /*1160*/  @!P0 LDC.64 R2, c[0x0][0x388] ;  /* 0x0000e200ff028b82 */ /* 0x000e220000000a00 */
[----:B------:R-:W-:-:S04]  /*1170*/  @!P0 LEA.HI R0, R20, R20, RZ, 0x1 ;  /* 0x0000001414008211 */ /* 0x000fc800078f08ff */
[----:B------:R-:W-:-:S05]  /*1180*/  @!P0 SHF.R.S32.HI R5, RZ, 0x1, R0 ;  /* 0x00000001ff058819 */ /* 0x000fca0000011400 */
[----:B0-----:R-:W-:-:S05]  /*1190*/  @!P0 IMAD.WIDE R2, R5, 0x4, R2 ;  /* 0x0000000405028825 */ /* 0x001fca00078e0202 */
[----:B------:R0:W-:Y:S01]  /*11a0*/  @!P0 STG.E desc[UR8][R2.64], R26 ;  /* 0x0000001a02008986 */ /* 0x0001e2000c101908 */
[----:B------:R-:W-:Y:S05]  /*11b0*/  @!P0 EXIT ;  /* 0x000000000000894d */ /* 0x000fea0003800000 */
[----:B------:R-:W-:Y:S01]  /*11c0*/  ISETP.NE.AND P0, PT, R20, RZ, PT ;  /* 0x000000ff1400720c */ /* 0x000fe20003f05270 */
[----:B------:R-:W1:-:S12]  /*11d0*/  LDCU UR4, c[0x0][0x390] ;  /* 0x00007200ff0477ac */ /* 0x000e580008000800 */
[----:B0-----:R-:W0:Y:S01]  /*11e0*/  @!P0 LDC.64 R2, c[0x0][0x388] ;  /* 0x0000e200ff028b82 */ /* 0x001e220000000a00 */
[----:B------:R-:W-:Y:S01]  /*11f0*/  @!P0 SHF.R.U32.HI R0, RZ, 0x1, R21 ;  /* 0x00000001ff008819 */ /* 0x000fe20000011615 */
[----:B-1----:R-:W-:-:S04]  /*1200*/  ULEA.HI UR4, UR4, UR4, URZ, 0x1 ;  /* 0x0000000404047291 */ /* 0x002fc8000f8f08ff */
[----:B------:R-:W-:-:S06]  /*1210*/  USHF.R.S32.HI UR4, URZ, 0x1, UR4 ;  /* 0x00000001ff047899 */ /* 0x000fcc0008011404 */
[----:B------:R-:W-:-:S04]  /*1220*/  @!P0 IMAD R5, R0, UR4, RZ ;  /* 0x0000000400058c24 */ /* 0x000fc8000f8e02ff */
[----:B0-----:R-:W-:-:S05]  /*1230*/  @!P0 IMAD.WIDE R2, R5, 0x4, R2 ;  /* 0x0000000405028825 */ /* 0x001fca00078e0202 */
[----:B------:R0:W-:Y:S01]  /*1240*/  @!P0 STG.E desc[UR8][R2.64], R26 ;  /* 0x0000001a02008986 */ /* 0x0001e2000c101908 */
[----:B------:R-:W-:Y:S05]  /*1250*/  @!P0 EXIT ;  /* 0x000000000000894d */ /* 0x000fea0003800000 */
[----:B0-----:R-:W0:Y:S01]  /*1260*/  LDC.64 R2, c[0x0][0x388] ;  /* 0x0000e200ff027b82 */ /* 0x001e220000000a00 */
[----:B------:R-:W-:Y:S02]  /*1270*/  LEA.HI R20, R20, R20, RZ, 0x1 ;  /* 0x0000001414147211 */ /* 0x000fe400078f08ff */
[----:B------:R-:W-:Y:S02]  /*1280*/  SHF.R.U32.HI R5, RZ, 0x1, R21 ;  /* 0x00000001ff057819 */ /* 0x000fe40000011615 */
[----:B------:R-:W-:-:S05]  /*1290*/  SHF.R.S32.HI R20, RZ, 0x1, R20 ;  /* 0x00000001ff147819 */ /* 0x000fca0000011414 */
[----:B------:R-:W-:-:S04]  /*12a0*/  IMAD R5, R5, UR4, R20 ;  /* 0x0000000405057c24 */ /* 0x000fc8000f8e0214 */
[----:B0-----:R-:W-:-:S05]  /*12b0*/  IMAD.WIDE R2, R5, 0x4, R2 ;  /* 0x0000000405027825 */ /* 0x001fca00078e0202 */
[----:B------:R-:W-:Y:S01]  /*12c0*/  STG.E desc[UR8][R2.64], R26 ;  /* 0x0000001a02007986 */ /* 0x000fe2000c101908 */
[----:B------:R-:W-:Y:S05]  /*12d0*/  EXIT ;  /* 0x000000000000794d */ /* 0x000fea0003800000 */
.L_x_15:
        /* <DEDUP_REMOVED lines=10> */
.L_x_31:


//--------------------- .text._Z8cudaTanhPfi      --------------------------
	.section	.text._Z8cudaTanhPfi,"ax",@progbits
	.align	128
        .global         _Z8cudaTanhPfi
        .type           _Z8cudaTanhPfi,@function
        .size           _Z8cudaTanhPfi,(.L_x_32 - _Z8cudaTanhPfi)
        .other          _Z8cudaTanhPfi,@"STO_CUDA_ENTRY STV_DEFAULT"
_Z8cudaTanhPfi:
.text._Z8cudaTanhPfi:
[----:B------:R-:W-:Y:S01]  /*0000*/  LDC R1, c[0x0][0x37c] ;  /* 0x0000df00ff017b82 */ /* 0x000fe20000000800 */
[----:B------:R-:W0:Y:S07]  /*0010*/  S2R R3, SR_TID.X ;  /* 0x0000000000037919 */ /* 0x000e2e0000002100 */
[----:B------:R-:W0:Y:S01]  /*0020*/  S2UR UR4, SR_CTAID.X ;  /* 0x00000000000479c3 */ /* 0x000e220000002500 */
[----:B------:R-:W1:Y:S07]  /*0030*/  LDCU UR5, c[0x0][0x388] ;  /* 0x00007100ff0577ac */ /* 0x000e6e0008000800 */
[----:B------:R-:W0:Y:S02]  /*0040*/  LDC R6, c[0x0][0x360] ;  /* 0x0000d800ff067b82 */ /* 0x000e240000000800 */
[----:B0-----:R-:W-:-:S05]  /*0050*/  IMAD R0, R6, UR4, R3 ;  /* 0x0000000406007c24 */ /* 0x001fca000f8e0203 */
[----:B-1----:R-:W-:-:S13]  /*0060*/  ISETP.GE.AND P0, PT, R0, UR5, PT ;  /* 0x0000000500007c0c */ /* 0x002fda000bf06270 */
[----:B------:R-:W-:Y:S05]  /*0070*/  @P0 EXIT ;  /* 0x000000000000094d */ /* 0x000fea0003800000 */
[----:B------:R-:W0:Y:S01]  /*0080*/  LDC.64 R2, c[0x0][0x380] ;  /* 0x0000e000ff027b82 */ /* 0x000e220000000a00 */
[----:B------:R-:W1:Y:S01]  /*0090*/  LDCU UR4, c[0x0][0x370] ;  /* 0x00006e00ff0477ac */ /* 0x000e620008000800 */
[----:B------:R-:W-:Y:S01]  /*00a0*/  MOV R7, R0 ;  /* 0x0000000000077202 */ /* 0x000fe20000000f00 */
[----:B------:R-:W2:Y:S01]  /*00b0*/  LDCU.64 UR6, c[0x0][0x358] ;  /* 0x00006b00ff0677ac */ /* 0x000ea20008000a00 */
[----:B-1----:R-:W-:-:S07]  /*00c0*/  IMAD R6, R6, UR4, RZ ;  /* 0x0000000406067c24 */ /* 0x002fce000f8e02ff */
.L_x_16:
[----:B01----:R-:W-:-:S05]  /*00d0*/  IMAD.WIDE R4, R7, 0x4, R2 ;  /* 0x0000000407047825 */ /* 0x003fca00078e0202 */
[----:B--2---:R-:W2:Y:S01]  /*00e0*/  LDG.E R8, desc[UR6][R4.64] ;  /* 0x0000000604087981 */ /* 0x004ea2000c1e1900 */
[----:B------:R-:W-:Y:S01]  /*00f0*/  HFMA2 R12, -RZ, RZ, 1.125, -9232 ;  /* 0x3c80f082ff0c7431 */ /* 0x000fe200000001ff */
[----:B------:R-:W-:Y:S02]  /*0100*/  MOV R10, 0x3f800000 ;  /* 0x3f800000000a7802 */ /* 0x000fe40000000f00 */
[----:B------:R-:W-:Y:S01]  /*0110*/  IADD3 R7, PT, PT, R6, R7, RZ ;  /* 0x0000000706077210 */ /* 0x000fe20007ffe0ff */
[C---:B--2---:R-:W-:Y:S01]  /*0120*/  FMUL R0, |R8|.reuse, 2.8853900432586669922 ;  /* 0x4038aa3b08007820 */ /* 0x044fe20000400200 */
[C---:B------:R-:W-:Y:S01]  /*0130*/  FMUL R13, R8.reuse, R8 ;  /* 0x00000008080d7220 */ /* 0x040fe20000400000 */
[C---:B------:R-:W-:Y:S02]  /*0140*/  FSETP.GE.AND P1, PT, |R8|.reuse, 0.60000002384185791016, PT ;  /* 0x3f19999a0800780b */ /* 0x040fe40003f26200 */
[----:B------:R-:W-:Y:S01]  /*0150*/  FSETP.GE.AND P0, PT, |R8|, 9.010913848876953125, PT ;  /* 0x41102cb40800780b */ /* 0x000fe20003f06200 */
[C---:B------:R-:W-:Y:S01]  /*0160*/  FFMA R12, R13.reuse, R12, -0.052303962409496307373 ;  /* 0xbd563cae0d0c7423 */ /* 0x040fe2000000000c */
[----:B------:R-:W0:Y:S03]  /*0170*/  MUFU.EX2 R0, R0 ;  /* 0x0000000000007308 */ /* 0x000e260000000800 */
[----:B------:R-:W-:Y:S01]  /*0180*/  FFMA R12, R13, R12, 0.1331529766321182251 ;  /* 0x3e0859410d0c7423 */ /* 0x000fe2000000000c */
[----:B0-----:R-:W-:-:S03]  /*0190*/  FADD R9, R0, 1 ;  /* 0x3f80000000097421 */ /* 0x001fc60000000000 */
[----:B------:R-:W-:-:S04]  /*01a0*/  FFMA R0, R13, R12, -0.33332768082618713379 ;  /* 0xbeaaa9ed0d007423 */ /* 0x000fc8000000000c */
[----:B------:R-:W-:Y:S01]  /*01b0*/  FFMA R13, R13, R0, RZ ;  /* 0x000000000d0d7223 */ /* 0x000fe200000000ff */
[----:B------:R-:W0:Y:S02]  /*01c0*/  MUFU.RCP R9, R9 ;  /* 0x0000000900097308 */ /* 0x000e240000001000 */
[----:B0-----:R-:W-:-:S05]  /*01d0*/  FFMA R10, R9, -2, R10 ;  /* 0xc0000000090a7823 */ /* 0x001fca000000000a */
[----:B------:R-:W-:Y:S02]  /*01e0*/  FSEL R11, R10, 1, !P0 ;  /* 0x3f8000000a0b7808 */ /* 0x000fe40004000000 */
[----:B------:R-:W-:Y:S02]  /*01f0*/  ISETP.GE.AND P0, PT, R7, UR5, PT ;  /* 0x0000000507007c0c */ /* 0x000fe4000bf06270 */
[--C-:B------:R-:W-:Y:S01]  /*0200*/  LOP3.LUT R11, R11, 0x80000000, R8.reuse, 0xb8, !PT ;  /* 0x800000000b0b7812 */ /* 0x100fe200078eb808 */
[----:B------:R-:W-:-:S05]  /*0210*/  @!P1 FFMA R11, R8, R13, R8 ;  /* 0x0000000d080b9223 */ /* 0x000fca0000000008 */
[----:B------:R1:W-:Y:S05]  /*0220*/  STG.E desc[UR6][R4.64], R11 ;  /* 0x0000000b04007986 */ /* 0x0003ea000c101906 */
[----:B------:R-:W-:Y:S05]  /*0230*/  @!P0 BRA `(.L_x_16) ;  /* 0xfffffffc00a48947 */ /* 0x000fea000383ffff */
[----:B------:R-:W-:Y:S05]  /*0240*/  EXIT ;  /* 0x000000000000794d */ /* 0x000fea0003800000 */
.L_x_17:
        /* <DEDUP_REMOVED lines=11> */
.L_x_32:


//--------------------- .text._Z10cudaConv2DPfS_S_iiii --------------------------
	.section	.text._Z10cudaConv2DPfS_S_iiii,"ax",@progbits
	.align	128
        .global         _Z10cudaConv2DPfS_S_iiii
        .type           _Z10cudaConv2DPfS_S_iiii,@function
        .size           _Z10cudaConv2DPfS_S_iiii,(.L_x_33 - _Z10cudaConv2DPfS_S_iiii)
        .other          _Z10cudaConv2DPfS_S_iiii,@"STO_CUDA_ENTRY STV_DEFAULT"
_Z10cudaConv2DPfS_S_iiii:
.text._Z10cudaConv2DPfS_S_iiii:
[----:B------:R-:W-:Y:S08]  /*0000*/  LDC R1, c[0x0][0x37c] ;  /* 0x0000df00ff017b82 */ /* 0x000ff00000000800 */
[----:B------:R-:W0:Y:S01]  /*0010*/  LDC.64 R10, c[0x0][0x3a0] ;  /* 0x0000e800ff0a7b82 */ /* 0x000e220000000a00 */
[----:B------:R-:W1:Y:S01]  /*0020*/  S2R R8, SR_TID.X ;  /* 0x0000000000087919 */ /* 0x000e620000002100 */
[----:B------:R-:W2:Y:S01]  /*0030*/  LDCU.64 UR6, c[0x0][0x398] ;  /* 0x00007300ff0677ac */ /* 0x000ea20008000a00 */
[----:B------:R-:W3:Y:S05]  /*0040*/  S2R R6, SR_TID.Y ;  /* 0x0000000000067919 */ /* 0x000eea0000002200 */
[----:B------:R-:W3:Y:S08]  /*0050*/  LDC R5, c[0x0][0x364] ;  /* 0x0000d900ff057b82 */ /* 0x000ef00000000800 */
[----:B------:R-:W1:Y:S08]  /*0060*/  S2UR UR5, SR_CTAID.X ;  /* 0x00000000000579c3 */ /* 0x000e700000002500 */
[----:B------:R-:W1:Y:S01]  /*0070*/  LDC R3, c[0x0][0x360] ;  /* 0x0000d800ff037b82 */ /* 0x000e620000000800 */
[----:B0-----:R-:W-:-:S04]  /*0080*/  IADD3 R0, PT, PT, R10, -0x1, RZ ;  /* 0xffffffff0a007810 */ /* 0x001fc80007ffe0ff */
[----:B------:R-:W-:-:S03]  /*0090*/  LEA.HI R2, R0, R0, RZ, 0x1 ;  /* 0x0000000000027211 */ /* 0x000fc600078f08ff */
[----:B------:R-:W3:Y:S01]  /*00a0*/  S2UR UR4, SR_CTAID.Y ;  /* 0x00000000000479c3 */ /* 0x000ee20000002600 */
[----:B------:R-:W-:Y:S01]  /*00b0*/  SHF.R.S32.HI R4, RZ, 0x1, R2 ;  /* 0x00000001ff047819 */ /* 0x000fe20000011402 */
[----:B-1----:R-:W-:-:S03]  /*00c0*/  IMAD R2, R3, UR5, R8 ;  /* 0x0000000503027c24 */ /* 0x002fc6000f8e0208 */
[C---:B--2---:R-:W-:Y:S02]  /*00d0*/  IADD3 R3, PT, PT, -R4.reuse, UR7, RZ ;  /* 0x0000000704037c10 */ /* 0x044fe4000fffe1ff */
[----:B------:R-:W-:Y:S02]  /*00e0*/  IADD3 R4, PT, PT, -R4, UR6, RZ ;  /* 0x0000000604047c10 */ /* 0x000fe4000fffe1ff */
[----:B------:R-:W-:Y:S01]  /*00f0*/  ISETP.GE.AND P0, PT, R2, R3, PT ;  /* 0x000000030200720c */ /* 0x000fe20003f06270 */
[----:B---3--:R-:W-:-:S05]  /*0100*/  IMAD R5, R5, UR4, R6 ;  /* 0x0000000405057c24 */ /* 0x008fca000f8e0206 */
[----:B------:R-:W-:-:S04]  /*0110*/  ISETP.GE.OR P0, PT, R5, R4, P0 ;  /* 0x000000040500720c */ /* 0x000fc80000706670 */
[----:B------:R-:W-:-:S13]  /*0120*/  ISETP.LT.OR P0, PT, R11, 0x1, P0 ;  /* 0x000000010b00780c */ /* 0x000fda0000701670 */
[----:B------:R-:W-:Y:S05]  /*0130*/  @P0 EXIT ;  /* 0x000000000000094d */ /* 0x000fea0003800000 */
[----:B------:R-:W-:Y:S01]  /*0140*/  ISETP.GE.AND P0, PT, R10, 0x1, PT ;  /* 0x000000010a00780c */ /* 0x000fe20003f06270 */
[----:B------:R-:W0:-:S12]  /*0150*/  LDCU.64 UR6, c[0x0][0x358] ;  /* 0x00006b00ff0677ac */ /* 0x000e180008000a00 */
[----:B------:R-:W-:Y:S05]  /*0160*/  @!P0 BRA `(.L_x_18) ;  /* 0x0000000800588947 */ /* 0x000fea0003800000 */
[C---:B------:R-:W-:Y:S01]  /*0170*/  LOP3.LUT R7, R10.reuse, 0x7ffffff8, RZ, 0xc0, !PT ;  /* 0x7ffffff80a077812 */ /* 0x040fe200078ec0ff */
[C---:B------:R-:W-:Y:S01]  /*0180*/  IMAD R9, R10.reuse, R10, RZ ;  /* 0x0000000a0a097224 */ /* 0x040fe200078e02ff */
[C---:B------:R-:W-:Y:S02]  /*0190*/  LOP3.LUT R6, R10.reuse, 0x7, RZ, 0xc0, !PT ;  /* 0x000000070a067812 */ /* 0x040fe400078ec0ff */
[----:B------:R-:W-:Y:S01]  /*01a0*/  LOP3.LUT R8, R10, 0x3, RZ, 0xc0, !PT ;  /* 0x000000030a087812 */ /* 0x000fe200078ec0ff */
[----:B------:R-:W-:Y:S01]  /*01b0*/  HFMA2 R10, -RZ, RZ, 0, 0 ;  /* 0x00000000ff0a7431 */ /* 0x000fe200000001ff */
[----:B------:R-:W-:-:S07]  /*01c0*/  IADD3 R11, PT, PT, -R7, RZ, RZ ;  /* 0x000000ff070b7210 */ /* 0x000fce0007ffe1ff */
.L_x_24:
[----:B0-----:R-:W-:Y:S02]  /*01d0*/  MOV R26, RZ ;  /* 0x000000ff001a7202 */ /* 0x001fe40000000f00 */
[----:B------:R-:W-:-:S07]  /*01e0*/  MOV R13, RZ ;  /* 0x000000ff000d7202 */ /* 0x000fce0000000f00 */
.L_x_23:
[----:B------:R-:W-:Y:S02]  /*01f0*/  ISETP.GE.U32.AND P0, PT, R0, 0x7, PT ;  /* 0x000000070000780c */ /* 0x000fe40003f06070 */
[----:B------:R-:W-:Y:S02]  /*0200*/  IADD3 R20, PT, PT, R2, R13, RZ ;  /* 0x0000000d02147210 */ /* 0x000fe40007ffe0ff */
[----:B------:R-:W-:-:S09]  /*0210*/  MOV R12, RZ ;  /* 0x000000ff000c7202 */ /* 0x000fd20000000f00 */
[----:B------:R-:W-:Y:S05]  /*0220*/  @!P0 BRA `(.L_x_19) ;  /* 0x0000000000d88947 */ /* 0x000fea0003800000 */
[----:B------:R-:W1:Y:S01]  /*0230*/  LDC R21, c[0x0][0x39c] ;  /* 0x0000e700ff157b82 */ /* 0x000e620000000800 */
[----:B------:R-:W-:Y:S01]  /*0240*/  IMAD R22, R9, R10, R13 ;  /* 0x0000000a09167224 */ /* 0x000fe200078e020d */
[----:B------:R-:W-:Y:S01]  /*0250*/  MOV R23, R11 ;  /* 0x0000000b00177202 */ /* 0x000fe20000000f00 */
[----:B-1----:R-:W-:-:S05]  /*0260*/  IMAD R12, R5, R21, R2 ;  /* 0x00000015050c7224 */ /* 0x002fca00078e0202 */
[----:B------:R-:W-:-:S07]  /*0270*/  IADD3 R12, PT, PT, R12, R13, RZ ;  /* 0x0000000d0c0c7210 */ /* 0x000fce0007ffe0ff */
.L_x_20:
[----:B------:R-:W1:Y:S08]  /*0280*/  LDC.64 R16, c[0x0][0x380] ;  /* 0x0000e000ff107b82 */ /* 0x000e700000000a00 */
[----:B------:R-:W2:Y:S08]  /*0290*/  LDC.64 R18, c[0x0][0x388] ;  /* 0x0000e200ff127b82 */ /* 0x000eb00000000a00 */
[----:B------:R-:W3:Y:S01]  /*02a0*/  LDC R25, c[0x0][0x3a0] ;  /* 0x0000e800ff197b82 */ /* 0x000ee20000000800 */
[----:B-1----:R-:W-:-:S05]  /*02b0*/  IMAD.WIDE R16, R12, 0x4, R16 ;  /* 0x000000040c107825 */ /* 0x002fca00078e0210 */
[----:B0-----:R0:W4:Y:S01]  /*02c0*/  LDG.E R29, desc[UR6][R16.64] ;  /* 0x00000006101d7981 */ /* 0x001122000c1e1900 */
[----:B--2---:R-:W-:-:S05]  /*02d0*/  IMAD.WIDE R18, R22, 0x4, R18 ;  /* 0x0000000416127825 */ /* 0x004fca00078e0212 */
[----:B------:R1:W4:Y:S01]  /*02e0*/  LDG.E R24, desc[UR6][R18.64] ;  /* 0x0000000612187981 */ /* 0x000322000c1e1900 */
[----:B0-----:R-:W-:-:S04]  /*02f0*/  IMAD.WIDE R16, R21, 0x4, R16 ;  /* 0x0000000415107825 */ /* 0x001fc800078e0210 */
[----:B---3--:R-:W-:-:S04]  /*0300*/  IMAD.WIDE.U32 R14, R25, 0x4, R18 ;  /* 0x00000004190e7825 */ /* 0x008fc800078e0012 */
[----:B-1----:R-:W-:Y:S01]  /*0310*/  IMAD.WIDE R18, R21, 0x4, R16 ;  /* 0x0000000415127825 */ /* 0x002fe200078e0210 */
[----:B------:R-:W2:Y:S03]  /*0320*/  LDG.E R28, desc[UR6][R14.64] ;  /* 0x000000060e1c7981 */ /* 0x000ea6000c1e1900 */
[----:B----4-:R-:W-:Y:S01]  /*0330*/  FFMA R29, R29, R24, R26 ;  /* 0x000000181d1d7223 */ /* 0x010fe2000000001a */
[----:B------:R-:W-:Y:S01]  /*0340*/  IMAD.WIDE.U32 R26, R25, 0x4, R14 ;  /* 0x00000004191a7825 */ /* 0x000fe200078e000e */
[----:B------:R-:W2:Y:S04]  /*0350*/  LDG.E R24, desc[UR6][R16.64] ;  /* 0x0000000610187981 */ /* 0x000ea8000c1e1900 */
[----:B------:R0:W3:Y:S04]  /*0360*/  LDG.E R14, desc[UR6][R18.64] ;  /* 0x00000006120e7981 */ /* 0x0000e8000c1e1900 */
[----:B------:R-:W3:Y:S01]  /*0370*/  LDG.E R15, desc[UR6][R26.64] ;  /* 0x000000061a0f7981 */ /* 0x000ee2000c1e1900 */
[----:B--2---:R-:W-:Y:S01]  /*0380*/  FFMA R24, R24, R28, R29 ;  /* 0x0000001c18187223 */ /* 0x004fe2000000001d */
[----:B------:R-:W-:-:S04]  /*0390*/  IMAD.WIDE R28, R21, 0x4, R18 ;  /* 0x00000004151c7825 */ /* 0x000fc800078e0212 */
[----:B0-----:R-:W-:-:S04]  /*03a0*/  IMAD.WIDE.U32 R18, R25, 0x4, R26 ;  /* 0x0000000419127825 */ /* 0x001fc800078e001a */
[----:B---3--:R-:W-:Y:S02]  /*03b0*/  FFMA R15, R14, R15, R24 ;  /* 0x0000000f0e0f7223 */ /* 0x008fe40000000018 */
[----:B------:R0:W2:Y:S01]  /*03c0*/  LDG.E R24, desc[UR6][R28.64] ;  /* 0x000000061c187981 */ /* 0x0000a2000c1e1900 */
[----:B------:R-:W-:-:S03]  /*03d0*/  IMAD.WIDE.U32 R16, R25, 0x4, R18 ;  /* 0x0000000419107825 */ /* 0x000fc600078e0012 */
[----:B------:R-:W2:Y:S01]  /*03e0*/  LDG.E R26, desc[UR6][R18.64] ;  /* 0x00000006121a7981 */ /* 0x000ea2000c1e1900 */
[----:B0-----:R-:W-:-:S03]  /*03f0*/  IMAD.WIDE R28, R21, 0x4, R28 ;  /* 0x00000004151c7825 */ /* 0x001fc600078e021c */
[----:B------:R0:W3:Y:S04]  /*0400*/  LDG.E R19, desc[UR6][R16.64] ;  /* 0x0000000610137981 */ /* 0x0000e8000c1e1900 */
[----:B------:R-:W3:Y:S01]  /*0410*/  LDG.E R14, desc[UR6][R28.64] ;  /* 0x000000061c0e7981 */ /* 0x000ee2000c1e1900 */
[----:B0-----:R-:W-:-:S04]  /*0420*/  IMAD.WIDE.U32 R16, R25, 0x4, R16 ;  /* 0x0000000419107825 */ /* 0x001fc800078e0010 */
[----:B--2---:R-:W-:Y:S01]  /*0430*/  FFMA R15, R24, R26, R15 ;  /* 0x0000001a180f7223 */ /* 0x004fe2000000000f */
[----:B------:R-:W-:Y:S02]  /*0440*/  IMAD.WIDE R26, R21, 0x4, R28 ;  /* 0x00000004151a7825 */ /* 0x000fe400078e021c */
[----:B------:R-:W2:Y:S02]  /*0450*/  LDG.E R28, desc[UR6][R16.64] ;  /* 0x00000006101c7981 */ /* 0x000ea4000c1e1900 */
[----:B---3--:R-:W-:Y:S01]  /*0460*/  FFMA R24, R14, R19, R15 ;  /* 0x000000130e187223 */ /* 0x008fe2000000000f */
[----:B------:R-:W-:-:S04]  /*0470*/  IMAD.WIDE.U32 R18, R25, 0x4, R16 ;  /* 0x0000000419127825 */ /* 0x000fc800078e0010 */
[----:B------:R-:W-:Y:S01]  /*0480*/  IMAD.WIDE R14, R21, 0x4, R26 ;  /* 0x00000004150e7825 */ /* 0x000fe200078e021a */
[----:B------:R0:W3:Y:S04]  /*0490*/  LDG.E R17, desc[UR6][R18.64] ;  /* 0x0000000612117981 */ /* 0x0000e8000c1e1900 */
[----:B------:R-:W2:Y:S01]  /*04a0*/  LDG.E R27, desc[UR6][R26.64] ;  /* 0x000000061a1b7981 */ /* 0x000ea2000c1e1900 */
[----:B0-----:R-:W-:-:S03]  /*04b0*/  IMAD.WIDE.U32 R18, R25, 0x4, R18 ;  /* 0x0000000419127825 */ /* 0x001fc600078e0012 */
[----:B------:R0:W3:Y:S04]  /*04c0*/  LDG.E R26, desc[UR6][R14.64] ;  /* 0x000000060e1a7981 */ /* 0x0000e8000c1e1900 */
[----:B------:R-:W4:Y:S01]  /*04d0*/  LDG.E R18, desc[UR6][R18.64] ;  /* 0x0000000612127981 */ /* 0x000f22000c1e1900 */
[----:B0-----:R-:W-:-:S05]  /*04e0*/  IMAD.WIDE R14, R21, 0x4, R14 ;  /* 0x00000004150e7825 */ /* 0x001fca00078e020e */
[----:B------:R-:W4:Y:S01]  /*04f0*/  LDG.E R29, desc[UR6][R14.64] ;  /* 0x000000060e1d7981 */ /* 0x000f22000c1e1900 */
[----:B------:R-:W-:-:S04]  /*0500*/  IADD3 R23, PT, PT, R23, 0x8, RZ ;  /* 0x0000000817177810 */ /* 0x000fc80007ffe0ff */
[----:B------:R-:W-:Y:S02]  /*0510*/  ISETP.NE.AND P0, PT, R23, RZ, PT ;  /* 0x000000ff1700720c */ /* 0x000fe40003f05270 */
[----:B------:R-:W-:Y:S02]  /*0520*/  LEA R22, R25, R22, 0x3 ;  /* 0x0000001619167211 */ /* 0x000fe400078e18ff */
[----:B------:R-:W-:Y:S01]  /*0530*/  LEA R12, R21, R12, 0x3 ;  /* 0x0000000c150c7211 */ /* 0x000fe200078e18ff */
[----:B--2---:R-:W-:-:S04]  /*0540*/  FFMA R24, R27, R28, R24 ;  /* 0x0000001c1b187223 */ /* 0x004fc80000000018 */
[----:B---3--:R-:W-:-:S04]  /*0550*/  FFMA R26, R26, R17, R24 ;  /* 0x000000111a1a7223 */ /* 0x008fc80000000018 */
[----:B----4-:R-:W-:Y:S01]  /*0560*/  FFMA R26, R29, R18, R26 ;  /* 0x000000121d1a7223 */ /* 0x010fe2000000001a */
[----:B------:R-:W-:Y:S06]  /*0570*/  @P0 BRA `(.L_x_20) ;  /* 0xfffffffc00400947 */ /* 0x000fec000383ffff */
[----:B------:R-:W-:-:S07]  /*0580*/  MOV R12, R7 ;  /* 0x00000007000c7202 */ /* 0x000fce0000000f00 */
.L_x_19:
[----:B------:R-:W-:-:S13]  /*0590*/  ISETP.NE.AND P0, PT, R6, RZ, PT ;  /* 0x000000ff0600720c */ /* 0x000fda0003f05270 */
[----:B------:R-:W-:Y:S05]  /*05a0*/  @!P0 BRA `(.L_x_21) ;  /* 0x0000000400108947 */ /* 0x000fea0003800000 */
[----:B------:R-:W-:Y:S02]  /*05b0*/  IADD3 R14, PT, PT, R6, -0x1, RZ ;  /* 0xffffffff060e7810 */ /* 0x000fe40007ffe0ff */
[----:B------:R-:W-:Y:S02]  /*05c0*/  ISETP.NE.AND P1, PT, R8, RZ, PT ;  /* 0x000000ff0800720c */ /* 0x000fe40003f25270 */
[----:B------:R-:W-:-:S13]  /*05d0*/  ISETP.GE.U32.AND P0, PT, R14, 0x3, PT ;  /* 0x000000030e00780c */ /* 0x000fda0003f06070 */
[----:B------:R-:W-:Y:S05]  /*05e0*/  @!P0 BRA `(.L_x_22) ;  /* 0x0000000000748947 */ /* 0x000fea0003800000 */
[----:B------:R-:W1:Y:S01]  /*05f0*/  LDC R15, c[0x0][0x3a0] ;  /* 0x0000e800ff0f7b82 */ /* 0x000e620000000800 */
[----:B------:R-:W-:-:S07]  /*0600*/  IADD3 R14, PT, PT, R5, R12, RZ ;  /* 0x0000000c050e7210 */ /* 0x000fce0007ffe0ff */
[----:B------:R-:W2:Y:S08]  /*0610*/  LDC R17, c[0x0][0x39c] ;  /* 0x0000e700ff117b82 */ /* 0x000eb00000000800 */
[----:B------:R-:W3:Y:S08]  /*0620*/  LDC.64 R18, c[0x0][0x380] ;  /* 0x0000e000ff127b82 */ /* 0x000ef00000000a00 */
[----:B------:R-:W4:Y:S01]  /*0630*/  LDC.64 R28, c[0x0][0x388] ;  /* 0x0000e200ff1c7b82 */ /* 0x000f220000000a00 */
[----:B-1----:R-:W-:-:S04]  /*0640*/  IMAD R16, R10, R15, R12 ;  /* 0x0000000f0a107224 */ /* 0x002fc800078e020c */
[----:B------:R-:W-:Y:S02]  /*0650*/  IMAD R23, R16, R15, R13 ;  /* 0x0000000f10177224 */ /* 0x000fe400078e020d */
[----:B--2---:R-:W-:-:S04]  /*0660*/  IMAD R21, R14, R17, R20 ;  /* 0x000000110e157224 */ /* 0x004fc800078e0214 */
[----:B---3--:R-:W-:-:S05]  /*0670*/  IMAD.WIDE R18, R21, 0x4, R18 ;  /* 0x0000000415127825 */ /* 0x008fca00078e0212 */
[----:B0-----:R0:W2:Y:S01]  /*0680*/  LDG.E R27, desc[UR6][R18.64] ;  /* 0x00000006121b7981 */ /* 0x0010a2000c1e1900 */
[----:B----4-:R-:W-:-:S04]  /*0690*/  IMAD.WIDE R28, R23, 0x4, R28 ;  /* 0x00000004171c7825 */ /* 0x010fc800078e021c */
[----:B------:R-:W-:-:S04]  /*06a0*/  IMAD.WIDE R22, R17, 0x4, R18 ;  /* 0x0000000411167825 */ /* 0x000fc800078e0212 */
[C---:B------:R-:W-:Y:S01]  /*06b0*/  IMAD.WIDE.U32 R24, R15.reuse, 0x4, R28 ;  /* 0x000000040f187825 */ /* 0x040fe200078e001c */
[----:B------:R1:W3:Y:S04]  /*06c0*/  LDG.E R21, desc[UR6][R22.64] ;  /* 0x0000000616157981 */ /* 0x0002e8000c1e1900 */
[----:B------:R-:W2:Y:S01]  /*06d0*/  LDG.E R28, desc[UR6][R28.64] ;  /* 0x000000061c1c7981 */ /* 0x000ea2000c1e1900 */
[----:B0-----:R-:W-:-:S03]  /*06e0*/  IMAD.WIDE.U32 R18, R15, 0x4, R24 ;  /* 0x000000040f127825 */ /* 0x001fc600078e0018 */
[----:B------:R-:W3:Y:S01]  /*06f0*/  LDG.E R24, desc[UR6][R24.64] ;  /* 0x0000000618187981 */ /* 0x000ee2000c1e1900 */
[----:B-1----:R-:W-:-:S04]  /*0700*/  IMAD.WIDE R22, R17, 0x4, R22 ;  /* 0x0000000411167825 */ /* 0x002fc800078e0216 */
[----:B------:R-:W-:Y:S01]  /*0710*/  IMAD.WIDE.U32 R14, R15, 0x4, R18 ;  /* 0x000000040f0e7825 */ /* 0x000fe200078e0012 */
[----:B------:R-:W4:Y:S03]  /*0720*/  LDG.E R29, desc[UR6][R22.64] ;  /* 0x00000006161d7981 */ /* 0x000f26000c1e1900 */
[----:B------:R-:W-:Y:S01]  /*0730*/  IMAD.WIDE R16, R17, 0x4, R22 ;  /* 0x0000000411107825 */ /* 0x000fe200078e0216 */
        /* <DEDUP_REMOVED lines=8> */
.L_x_22:
[----:B------:R-:W-:Y:S05]  /*07c0*/  @!P1 BRA `(.L_x_21) ;  /* 0x0000000000889947 */ /* 0x000fea0003800000 */
[----:B------:R-:W1:Y:S01]  /*07d0*/  LDC R25, c[0x0][0x3a0] ;  /* 0x0000e800ff197b82 */ /* 0x000e620000000800 */
[----:B------:R-:W-:-:S07]  /*07e0*/  ISETP.NE.AND P0, PT, R8, 0x1, PT ;  /* 0x000000010800780c */ /* 0x000fce0003f05270 */
[----:B------:R-:W2:Y:S06]  /*07f0*/  LDC.64 R16, c[0x0][0x380] ;  /* 0x0000e000ff107b82 */ /* 0x000eac0000000a00 */
[----:B------:R-:W-:Y:S02]  /*0800*/  @P0 IADD3 R18, PT, PT, R5, R12, RZ ;  /* 0x0000000c05120210 */ /* 0x000fe40007ffe0ff */
[----:B------:R-:W3:Y:S01]  /*0810*/  @P0 LDC R23, c[0x0][0x39c] ;  /* 0x0000e700ff170b82 */ /* 0x000ee20000000800 */
[----:B-1----:R-:W-:Y:S01]  /*0820*/  LOP3.LUT R14, R25, 0x1, RZ, 0xc0, !PT ;  /* 0x00000001190e7812 */ /* 0x002fe200078ec0ff */
[----:B------:R-:W-:Y:S01]  /*0830*/  @P0 IMAD R22, R10, R25, R12 ;  /* 0x000000190a160224 */ /* 0x000fe200078e020c */
[----:B------:R-:W-:-:S02]  /*0840*/  @P0 IADD3 R12, PT, PT, R12, 0x2, RZ ;  /* 0x000000020c0c0810 */ /* 0x000fc40007ffe0ff */
[----:B------:R-:W-:Y:S01]  /*0850*/  ISETP.NE.U32.AND P1, PT, R14, 0x1, PT ;  /* 0x000000010e00780c */ /* 0x000fe20003f25070 */
[----:B------:R-:W-:Y:S02]  /*0860*/  @P0 IMAD R29, R22, R25, R13 ;  /* 0x00000019161d0224 */ /* 0x000fe400078e020d */
[----:B------:R-:W1:Y:S01]  /*0870*/  LDC.64 R14, c[0x0][0x388] ;  /* 0x0000e200ff0e7b82 */ /* 0x000e620000000a00 */
[----:B---3--:R-:W-:-:S09]  /*0880*/  @P0 IMAD R19, R18, R23, R20 ;  /* 0x0000001712130224 */ /* 0x008fd200078e0214 */
[----:B------:R-:W3:Y:S01]  /*0890*/  @!P1 LDC R21, c[0x0][0x39c] ;  /* 0x0000e700ff159b82 */ /* 0x000ee20000000800 */
[----:B------:R-:W-:Y:S01]  /*08a0*/  @!P1 IADD3 R27, PT, PT, R5, R12, RZ ;  /* 0x0000000c051b9210 */ /* 0x000fe20007ffe0ff */
[----:B------:R-:W-:Y:S02]  /*08b0*/  @!P1 IMAD R12, R10, R25, R12 ;  /* 0x000000190a0c9224 */ /* 0x000fe400078e020c */
[----:B--2---:R-:W-:-:S04]  /*08c0*/  @P0 IMAD.WIDE R16, R19, 0x4, R16 ;  /* 0x0000000413100825 */ /* 0x004fc800078e0210 */
[----:B------:R-:W2:Y:S01]  /*08d0*/  LDC.64 R18, c[0x0][0x388] ;  /* 0x0000e200ff127b82 */ /* 0x000ea20000000a00 */
[----:B------:R-:W-:Y:S02]  /*08e0*/  @P0 IMAD.WIDE R22, R23, 0x4, R16 ;  /* 0x0000000417160825 */ /* 0x000fe400078e0210 */
[----:B0-----:R-:W4:Y:S02]  /*08f0*/  @P0 LDG.E R17, desc[UR6][R16.64] ;  /* 0x0000000610110981 */ /* 0x001f24000c1e1900 */
[----:B-1----:R-:W-:Y:S02]  /*0900*/  @P0 IMAD.WIDE R14, R29, 0x4, R14 ;  /* 0x000000041d0e0825 */ /* 0x002fe400078e020e */
[----:B------:R-:W5:Y:S02]  /*0910*/  @P0 LDG.E R22, desc[UR6][R22.64] ;  /* 0x0000000616160981 */ /* 0x000f64000c1e1900 */
[----:B---3--:R-:W-:Y:S02]  /*0920*/  @!P1 IMAD R27, R27, R21, R20 ;  /* 0x000000151b1b9224 */ /* 0x008fe400078e0214 */
[----:B------:R-:W0:Y:S01]  /*0930*/  LDC.64 R20, c[0x0][0x380] ;  /* 0x0000e000ff147b82 */ /* 0x000e220000000a00 */
[----:B------:R-:W-:-:S02]  /*0940*/  @!P1 IMAD R29, R12, R25, R13 ;  /* 0x000000190c1d9224 */ /* 0x000fc400078e020d */
[----:B------:R-:W-:Y:S02]  /*0950*/  @P0 IMAD.WIDE.U32 R24, R25, 0x4, R14 ;  /* 0x0000000419180825 */ /* 0x000fe400078e000e */
[----:B------:R-:W4:Y:S02]  /*0960*/  @P0 LDG.E R14, desc[UR6][R14.64] ;  /* 0x000000060e0e0981 */ /* 0x000f24000c1e1900 */
[----:B--2---:R-:W-:Y:S02]  /*0970*/  @!P1 IMAD.WIDE R18, R29, 0x4, R18 ;  /* 0x000000041d129825 */ /* 0x004fe400078e0212 */
[----:B------:R-:W5:Y:S04]  /*0980*/  @P0 LDG.E R24, desc[UR6][R24.64] ;  /* 0x0000000618180981 */ /* 0x000f68000c1e1900 */
[----:B------:R-:W2:Y:S01]  /*0990*/  @!P1 LDG.E R18, desc[UR6][R18.64] ;  /* 0x0000000612129981 */ /* 0x000ea2000c1e1900 */
[----:B0-----:R-:W-:-:S06]  /*09a0*/  @!P1 IMAD.WIDE R20, R27, 0x4, R20 ;  /* 0x000000041b149825 */ /* 0x001fcc00078e0214 */
[----:B------:R-:W2:Y:S01]  /*09b0*/  @!P1 LDG.E R21, desc[UR6][R20.64] ;  /* 0x0000000614159981 */ /* 0x000ea2000c1e1900 */
[----:B----4-:R-:W-:-:S04]  /*09c0*/  @P0 FFMA R27, R17, R14, R26 ;  /* 0x0000000e111b0223 */ /* 0x010fc8000000001a */
[----:B-----5:R-:W-:-:S04]  /*09d0*/  @P0 FFMA R26, R22, R24, R27 ;  /* 0x00000018161a0223 */ /* 0x020fc8000000001b */
[----:B--2---:R-:W-:-:S07]  /*09e0*/  @!P1 FFMA R26, R21, R18, R26 ;  /* 0x00000012151a9223 */ /* 0x004fce000000001a */
.L_x_21:
[----:B------:R-:W1:Y:S01]  /*09f0*/  LDCU UR4, c[0x0][0x3a0] ;  /* 0x00007400ff0477ac */ /* 0x000e620008000800 */
[----:B------:R-:W-:-:S04]  /*0a00*/  IADD3 R13, PT, PT, R13, 0x1, RZ ;  /* 0x000000010d0d7810 */ /* 0x000fc80007ffe0ff */
[----:B-1----:R-:W-:-:S13]  /*0a10*/  ISETP.NE.AND P0, PT, R13, UR4, PT ;  /* 0x000000040d007c0c */ /* 0x002fda000bf05270 */
[----:B------:R-:W-:Y:S05]  /*0a20*/  @P0 BRA `(.L_x_23) ;  /* 0xfffffff400f00947 */ /* 0x000fea000383ffff */
[----:B------:R-:W1:Y:S01]  /*0a30*/  LDCU UR4, c[0x0][0x3a4] ;  /* 0x00007480ff0477ac */ /* 0x000e620008000800 */
[----:B------:R-:W2:Y:S01]  /*0a40*/  LDC.64 R12, c[0x0][0x390] ;  /* 0x0000e400ff0c7b82 */ /* 0x000ea20000000a00 */
[----:B------:R-:W-:Y:S01]  /*0a50*/  IMAD R14, R4, R10, R5 ;  /* 0x0000000a040e7224 */ /* 0x000fe200078e0205 */
[----:B------:R-:W-:-:S03]  /*0a60*/  IADD3 R10, PT, PT, R10, 0x1, RZ ;  /* 0x000000010a0a7810 */ /* 0x000fc60007ffe0ff */
[----:B------:R-:W-:Y:S01]  /*0a70*/  IMAD R15, R3, R14, R2 ;  /* 0x0000000e030f7224 */ /* 0x000fe200078e0202 */
[----:B-1----:R-:W-:-:S03]  /*0a80*/  ISETP.NE.AND P0, PT, R10, UR4, PT ;  /* 0x000000040a007c0c */ /* 0x002fc6000bf05270 */
[----:B--2---:R-:W-:-:S05]  /*0a90*/  IMAD.WIDE R12, R15, 0x4, R12 ;  /* 0x000000040f0c7825 */ /* 0x004fca00078e020c */
[----:B0-----:R0:W-:Y:S05]  /*0aa0*/  STG.E desc[UR6][R12.64], R26 ;  /* 0x0000001a0c007986 */ /* 0x0011ea000c101906 */
[----:B------:R-:W-:Y:S05]  /*0ab0*/  @!P0 EXIT ;  /* 0x000000000000894d */ /* 0x000fea0003800000 */
[----:B------:R-:W-:Y:S05]  /*0ac0*/  BRA `(.L_x_24) ;  /* 0xfffffff400c07947 */ /* 0x000fea000383ffff */
.L_x_18:
[C---:B------:R-:W-:Y:S01]  /*0ad0*/  ISETP.GE.U32.AND P1, PT, R11.reuse, 0x8, PT ;  /* 0x000000080b00780c */ /* 0x040fe20003f26070 */
[----:B------:R-:W-:Y:S01]  /*0ae0*/  HFMA2 R0, -RZ, RZ, 0, 0 ;  /* 0x00000000ff007431 */ /* 0x000fe200000001ff */
[----:B------:R-:W-:-:S04]  /*0af0*/  LOP3.LUT R10, R11, 0x7, RZ, 0xc0, !PT ;  /* 0x000000070b0a7812 */ /* 0x000fc800078ec0ff */
[----:B------:R-:W-:-:S07]  /*0b00*/  ISETP.NE.AND P0, PT, R10, RZ, PT ;  /* 0x000000ff0a00720c */ /* 0x000fce0003f05270 */
[----:B------:R-:W-:Y:S06]  /*0b10*/  @!P1 BRA `(.L_x_25) ;  /* 0x0000000000989947 */ /* 0x000fec0003800000 */
[----:B------:R-:W1:Y:S01]  /*0b20*/  LDC.64 R6, c[0x0][0x390] ;  /* 0x0000e400ff067b82 */ /* 0x000e620000000a00 */
[----:B------:R-:W-:Y:S01]  /*0b30*/  LOP3.LUT R0, R11, 0x7ffffff8, RZ, 0xc0, !PT ;  /* 0x7ffffff80b007812 */ /* 0x000fe200078ec0ff */
[----:B------:R-:W-:-:S06]  /*0b40*/  UMOV UR4, URZ ;  /* 0x000000ff00047c82 */ /* 0x000fcc0008000000 */
.L_x_26:
[----:B--2---:R-:W-:Y:S01]  /*0b50*/  IMAD R9, R4, UR4, R5 ;  /* 0x0000000404097c24 */ /* 0x004fe2000f8e0205 */
[----:B------:R-:W-:-:S04]  /*0b60*/  UIADD3 UR4, UPT, UPT, UR4, 0x8, URZ ;  /* 0x0000000804047890 */ /* 0x000fc8000fffe0ff */
[-C--:B------:R-:W-:Y:S01]  /*0b70*/  IADD3 R13, PT, PT, R4, R9.reuse, RZ ;  /* 0x00000009040d7210 */ /* 0x080fe20007ffe0ff */
[C-C-:B------:R-:W-:Y:S01]  /*0b80*/  IMAD R9, R3.reuse, R9, R2.reuse ;  /* 0x0000000903097224 */ /* 0x140fe200078e0202 */
[----:B------:R-:W-:Y:S02]  /*0b90*/  ISETP.NE.AND P1, PT, R0, UR4, PT ;  /* 0x0000000400007c0c */ /* 0x000fe4000bf25270 */
[CC--:B------:R-:W-:Y:S01]  /*0ba0*/  IADD3 R15, PT, PT, R4.reuse, R13.reuse, RZ ;  /* 0x0000000d040f7210 */ /* 0x0c0fe20007ffe0ff */
[----:B------:R-:W-:Y:S02]  /*0bb0*/  IMAD R13, R3, R13, R2 ;  /* 0x0000000d030d7224 */ /* 0x000fe400078e0202 */
[----:B-1----:R-:W-:Y:S01]  /*0bc0*/  IMAD.WIDE R8, R9, 0x4, R6 ;  /* 0x0000000409087825 */ /* 0x002fe200078e0206 */
[----:B------:R-:W-:-:S03]  /*0bd0*/  IADD3 R17, PT, PT, R4, R15, RZ ;  /* 0x0000000f04117210 */ /* 0x000fc60007ffe0ff */
[C-C-:B------:R-:W-:Y:S01]  /*0be0*/  IMAD R15, R3.reuse, R15, R2.reuse ;  /* 0x0000000f030f7224 */ /* 0x140fe200078e0202 */
[CC--:B------:R-:W-:Y:S01]  /*0bf0*/  IADD3 R19, PT, PT, R4.reuse, R17.reuse, RZ ;  /* 0x0000001104137210 */ /* 0x0c0fe20007ffe0ff */
[----:B------:R-:W-:Y:S01]  /*0c00*/  IMAD R17, R3, R17, R2 ;  /* 0x0000001103117224 */ /* 0x000fe200078e0202 */
[----:B0-----:R0:W-:Y:S01]  /*0c10*/  STG.E desc[UR6][R8.64], RZ ;  /* 0x000000ff08007986 */ /* 0x0011e2000c101906 */
[----:B------:R-:W-:Y:S01]  /*0c20*/  IMAD.WIDE R12, R13, 0x4, R6 ;  /* 0x000000040d0c7825 */ /* 0x000fe200078e0206 */
[----:B------:R-:W-:-:S03]  /*0c30*/  IADD3 R21, PT, PT, R4, R19, RZ ;  /* 0x0000001304157210 */ /* 0x000fc60007ffe0ff */
[C-C-:B------:R-:W-:Y:S01]  /*0c40*/  IMAD R19, R3.reuse, R19, R2.reuse ;  /* 0x0000001303137224 */ /* 0x140fe200078e0202 */
[CC--:B------:R-:W-:Y:S01]  /*0c50*/  IADD3 R23, PT, PT, R4.reuse, R21.reuse, RZ ;  /* 0x0000001504177210 */ /* 0x0c0fe20007ffe0ff */
[----:B------:R-:W-:Y:S01]  /*0c60*/  IMAD R21, R3, R21, R2 ;  /* 0x0000001503157224 */ /* 0x000fe200078e0202 */
[----:B------:R1:W-:Y:S01]  /*0c70*/  STG.E desc[UR6][R12.64], RZ ;  /* 0x000000ff0c007986 */ /* 0x0003e2000c101906 */
[----:B------:R-:W-:Y:S01]  /*0c80*/  IMAD.WIDE R14, R15, 0x4, R6 ;  /* 0x000000040f0e7825 */ /* 0x000fe200078e0206 */
[----:B------:R-:W-:-:S03]  /*0c90*/  IADD3 R18, PT, PT, R4, R23, RZ ;  /* 0x0000001704127210 */ /* 0x000fc60007ffe0ff */
[----:B------:R-:W-:Y:S01]  /*0ca0*/  IMAD R23, R3, R23, R2 ;  /* 0x0000001703177224 */ /* 0x000fe200078e0202 */
[----:B------:R2:W-:Y:S01]  /*0cb0*/  STG.E desc[UR6][R14.64], RZ ;  /* 0x000000ff0e007986 */ /* 0x0005e2000c101906 */
[----:B------:R-:W-:-:S04]  /*0cc0*/  IMAD.WIDE R16, R17, 0x4, R6 ;  /* 0x0000000411107825 */ /* 0x000fc800078e0206 */
[----:B------:R-:W-:Y:S01]  /*0cd0*/  IMAD R25, R3, R18, R2 ;  /* 0x0000001203197224 */ /* 0x000fe200078e0202 */
[----:B------:R2:W-:Y:S01]  /*0ce0*/  STG.E desc[UR6][R16.64], RZ ;  /* 0x000000ff10007986 */ /* 0x0005e2000c101906 */
[----:B0-----:R-:W-:-:S04]  /*0cf0*/  IMAD.WIDE R8, R19, 0x4, R6 ;  /* 0x0000000413087825 */ /* 0x001fc800078e0206 */
[--C-:B------:R-:W-:Y:S01]  /*0d00*/  IMAD.WIDE R18, R21, 0x4, R6.reuse ;  /* 0x0000000415127825 */ /* 0x100fe200078e0206 */
[----:B------:R2:W-:Y:S03]  /*0d10*/  STG.E desc[UR6][R8.64], RZ ;  /* 0x000000ff08007986 */ /* 0x0005e6000c101906 */
[--C-:B-1----:R-:W-:Y:S01]  /*0d20*/  IMAD.WIDE R12, R23, 0x4, R6.reuse ;  /* 0x00000004170c7825 */ /* 0x102fe200078e0206 */
[----:B------:R2:W-:Y:S03]  /*0d30*/  STG.E desc[UR6][R18.64], RZ ;  /* 0x000000ff12007986 */ /* 0x0005e6000c101906 */
[----:B------:R-:W-:Y:S01]  /*0d40*/  IMAD.WIDE R20, R25, 0x4, R6 ;  /* 0x0000000419147825 */ /* 0x000fe200078e0206 */
[----:B------:R2:W-:Y:S04]  /*0d50*/  STG.E desc[UR6][R12.64], RZ ;  /* 0x000000ff0c007986 */ /* 0x0005e8000c101906 */
[----:B------:R2:W-:Y:S01]  /*0d60*/  STG.E desc[UR6][R20.64], RZ ;  /* 0x000000ff14007986 */ /* 0x0005e2000c101906 */
[----:B------:R-:W-:Y:S05]  /*0d70*/  @P1 BRA `(.L_x_26) ;  /* 0xfffffffc00741947 */ /* 0x000fea000383ffff */
.L_x_25:
[----:B0-----:R-:W-:Y:S05]  /*0d80*/  @!P0 EXIT ;  /* 0x000000000000894d */ /* 0x001fea0003800000 */
[----:B------:R-:W-:Y:S02]  /*0d90*/  ISETP.GE.U32.AND P0, PT, R10, 0x4, PT ;  /* 0x000000040a00780c */ /* 0x000fe40003f06070 */
[----:B--2---:R-:W-:-:S04]  /*0da0*/  LOP3.LUT R16, R11, 0x3, RZ, 0xc0, !PT ;  /* 0x000000030b107812 */ /* 0x004fc800078ec0ff */
[----:B------:R-:W-:-:S07]  /*0db0*/  ISETP.NE.AND P1, PT, R16, RZ, PT ;  /* 0x000000ff1000720c */ /* 0x000fce0003f25270 */
[----:B------:R-:W-:Y:S06]  /*0dc0*/  @!P0 BRA `(.L_x_27) ;  /* 0x0000000000488947 */ /* 0x000fec0003800000 */
[----:B------:R-:W0:Y:S01]  /*0dd0*/  LDC.64 R6, c[0x0][0x390] ;  /* 0x0000e400ff067b82 */ /* 0x000e220000000a00 */
[----:B------:R-:W-:Y:S01]  /*0de0*/  IMAD R9, R4, R0, R5 ;  /* 0x0000000004097224 */ /* 0x000fe200078e0205 */
[----:B------:R-:W-:-:S04]  /*0df0*/  IADD3 R0, PT, PT, R0, 0x4, RZ ;  /* 0x0000000400007810 */ /* 0x000fc80007ffe0ff */
[-C--:B------:R-:W-:Y:S01]  /*0e00*/  IADD3 R13, PT, PT, R4, R9.reuse, RZ ;  /* 0x00000009040d7210 */ /* 0x080fe20007ffe0ff */
[----:B------:R-:W-:-:S03]  /*0e10*/  IMAD R9, R3, R9, R2 ;  /* 0x0000000903097224 */ /* 0x000fc600078e0202 */
[-C--:B------:R-:W-:Y:S01]  /*0e20*/  IADD3 R15, PT, PT, R4, R13.reuse, RZ ;  /* 0x0000000d040f7210 */ /* 0x080fe20007ffe0ff */
[----:B------:R-:W-:-:S03]  /*0e30*/  IMAD R13, R3, R13, R2 ;  /* 0x0000000d030d7224 */ /* 0x000fc600078e0202 */
[-C--:B------:R-:W-:Y:S01]  /*0e40*/  IADD3 R8, PT, PT, R4, R15.reuse, RZ ;  /* 0x0000000f04087210 */ /* 0x080fe20007ffe0ff */
[----:B------:R-:W-:-:S04]  /*0e50*/  IMAD R15, R3, R15, R2 ;  /* 0x0000000f030f7224 */ /* 0x000fc800078e0202 */
[----:B------:R-:W-:Y:S02]  /*0e60*/  IMAD R17, R3, R8, R2 ;  /* 0x0000000803117224 */ /* 0x000fe400078e0202 */
[----:B0-----:R-:W-:-:S04]  /*0e70*/  IMAD.WIDE R8, R9, 0x4, R6 ;  /* 0x0000000409087825 */ /* 0x001fc800078e0206 */
[--C-:B------:R-:W-:Y:S01]  /*0e80*/  IMAD.WIDE R12, R13, 0x4, R6.reuse ;  /* 0x000000040d0c7825 */ /* 0x100fe200078e0206 */
[----:B------:R0:W-:Y:S03]  /*0e90*/  STG.E desc[UR6][R8.64], RZ ;  /* 0x000000ff08007986 */ /* 0x0001e6000c101906 */
[--C-:B------:R-:W-:Y:S01]  /*0ea0*/  IMAD.WIDE R14, R15, 0x4, R6.reuse ;  /* 0x000000040f0e7825 */ /* 0x100fe200078e0206 */
[----:B------:R0:W-:Y:S03]  /*0eb0*/  STG.E desc[UR6][R12.64], RZ ;  /* 0x000000ff0c007986 */ /* 0x0001e6000c101906 */
[----:B------:R-:W-:Y:S01]  /*0ec0*/  IMAD.WIDE R6, R17, 0x4, R6 ;  /* 0x0000000411067825 */ /* 0x000fe200078e0206 */
[----:B------:R0:W-:Y:S04]  /*0ed0*/  STG.E desc[UR6][R14.64], RZ ;  /* 0x000000ff0e007986 */ /* 0x0001e8000c101906 */
[----:B------:R0:W-:Y:S02]  /*0ee0*/  STG.E desc[UR6][R6.64], RZ ;  /* 0x000000ff06007986 */ /* 0x0001e4000c101906 */
.L_x_27:
[----:B------:R-:W-:Y:S05]  /*0ef0*/  @!P1 EXIT ;  /* 0x000000000000994d */ /* 0x000fea0003800000 */
[----:B------:R-:W-:Y:S02]  /*0f00*/  ISETP.NE.AND P0, PT, R16, 0x1, PT ;  /* 0x000000011000780c */ /* 0x000fe40003f05270 */
[----:B------:R-:W-:-:S04]  /*0f10*/  LOP3.LUT R11, R11, 0x1, RZ, 0xc0, !PT ;  /* 0x000000010b0b7812 */ /* 0x000fc800078ec0ff */
[----:B------:R-:W-:-:S07]  /*0f20*/  ISETP.NE.U32.AND P1, PT, R11, 0x1, PT ;  /* 0x000000010b00780c */ /* 0x000fce0003f25070 */
[----:B------:R-:W-:Y:S06]  /*0f30*/  @!P0 BRA `(.L_x_28) ;  /* 0x0000000000288947 */ /* 0x000fec0003800000 */
[----:B0-----:R-:W0:Y:S01]  /*0f40*/  LDC.64 R6, c[0x0][0x390] ;  /* 0x0000e400ff067b82 */ /* 0x001e220000000a00 */
[----:B------:R-:W-:Y:S01]  /*0f50*/  IMAD R9, R4, R0, R5 ;  /* 0x0000000004097224 */ /* 0x000fe200078e0205 */
[----:B------:R-:W-:-:S04]  /*0f60*/  IADD3 R0, PT, PT, R0, 0x2, RZ ;  /* 0x0000000200007810 */ /* 0x000fc80007ffe0ff */
[-C--:B------:R-:W-:Y:S01]  /*0f70*/  IADD3 R8, PT, PT, R4, R9.reuse, RZ ;  /* 0x0000000904087210 */ /* 0x080fe20007ffe0ff */
[----:B------:R-:W-:-:S04]  /*0f80*/  IMAD R9, R3, R9, R2 ;  /* 0x0000000903097224 */ /* 0x000fc800078e0202 */
[----:B------:R-:W-:Y:S02]  /*0f90*/  IMAD R11, R3, R8, R2 ;  /* 0x00000008030b7224 */ /* 0x000fe400078e0202 */
[----:B0-----:R-:W-:-:S04]  /*0fa0*/  IMAD.WIDE R8, R9, 0x4, R6 ;  /* 0x0000000409087825 */ /* 0x001fc800078e0206 */
[----:B------:R-:W-:Y:S01]  /*0fb0*/  IMAD.WIDE R6, R11, 0x4, R6 ;  /* 0x000000040b067825 */ /* 0x000fe200078e0206 */
[----:B------:R1:W-:Y:S04]  /*0fc0*/  STG.E desc[UR6][R8.64], RZ ;  /* 0x000000ff08007986 */ /* 0x0003e8000c101906 */
[----:B------:R1:W-:Y:S02]  /*0fd0*/  STG.E desc[UR6][R6.64], RZ ;  /* 0x000000ff06007986 */ /* 0x0003e4000c101906 */
.L_x_28:
[----:B------:R-:W-:Y:S05]  /*0fe0*/  @P1 EXIT ;  /* 0x000000000000194d */ /* 0x000fea0003800000 */
[----:B01----:R-:W0:Y:S01]  /*0ff0*/  LDC.64 R6, c[0x0][0x390] ;  /* 0x0000e400ff067b82 */ /* 0x003e220000000a00 */
[----:B------:R-:W-:-:S04]  /*1000*/  IMAD R0, R4, R0, R5 ;  /* 0x0000000004007224 */ /* 0x000fc800078e0205 */
[----:B------:R-:W-:-:S04]  /*1010*/  IMAD R3, R3, R0, R2 ;  /* 0x0000000003037224 */ /* 0x000fc800078e0202 */
[----:B0-----:R-:W-:-:S05]  /*1020*/  IMAD.WIDE R2, R3, 0x4, R6 ;  /* 0x0000000403027825 */ /* 0x001fca00078e0206 */
[----:B------:R-:W-:Y:S01]  /*1030*/  STG.E desc[UR6][R2.64], RZ ;  /* 0x000000ff02007986 */ /* 0x000fe2000c101906 */
[----:B------:R-:W-:Y:S05]  /*1040*/  EXIT ;  /* 0x000000000000794d */ /* 0x000fea0003800000 */
.L_x_29:
        /* <DEDUP_REMOVED lines=11> */
.L_x_33:


//--------------------- .nv.shared.reserved.0     --------------------------
	.section	.nv.shared.reserved.0,"aw",@nobits
	.weak		__nv_reservedSMEM_offset_0_alias
	.size		__nv_reservedSMEM_offset_0_alias, 0, 64
	.other		__nv_reservedSMEM_offset_0_alias,@"STO_CUDA_RESERVED_SHARED STV_DEFAULT"
__nv_reservedSMEM_offset_0_alias:
	.zero		0
	.zero		64


//--------------------- .nv.constant0._Z18cudaFullyConnectedPfS_S_iii --------------------------
	.section	.nv.constant0._Z18cudaFullyConnectedPfS_S_iii,"a",@progbits
	.sectionflags	@""
	.align	4
.nv.constant0._Z18cudaFullyConnectedPfS_S_iii:
	.zero		932


//--------------------- .nv.constant0._Z12cudaMeanPoolPfS_iii --------------------------
	.section	.nv.constant0._Z12cudaMeanPoolPfS_iii,"a",@progbits
	.sectionflags	@""
	.align	4
.nv.constant0._Z12cudaMeanPoolPfS_iii:
	.zero		924


//--------------------- .nv.constant0._Z8cudaTanhPfi --------------------------
	.section	.nv.constant0._Z8cudaTanhPfi,"a",@progbits
	.sectionflags	@""
	.align	4
.nv.constant0._Z8cudaTanhPfi:
	.zero		908


//--------------------- .nv.constant0._Z10cudaConv2DPfS_S_iiii --------------------------
	.section	.nv.constant0._Z10cudaConv2DPfS_S_iiii,"a",@progbits
	.sectionflags	@""
	.align	4
.nv.constant0._Z10cudaConv2DPfS_S_iiii:
	.zero		936


//--------------------- SYMBOLS --------------------------

	.type		.nv.reservedSmem.offset0,@object
	.size		.nv.reservedSmem.offset0,0x4
